//
// Generated by NVIDIA NVVM Compiler
//
// Compiler Build ID: CL-36424714
// Cuda compilation tools, release 13.0, V13.0.88
// Based on NVVM 20.0.0
//

.version 9.0
.target sm_100
.address_size 64

	// .globl	_Z19game_of_life_kernelPKmPmii

.visible .entry _Z19game_of_life_kernelPKmPmii(
	.param .u64 .ptr .align 1 _Z19game_of_life_kernelPKmPmii_param_0,
	.param .u64 .ptr .align 1 _Z19game_of_life_kernelPKmPmii_param_1,
	.param .u32 _Z19game_of_life_kernelPKmPmii_param_2,
	.param .u32 _Z19game_of_life_kernelPKmPmii_param_3
)
{
	.reg .pred 	%p<31>;
	.reg .b32 	%r<118>;
	.reg .b64 	%rd<94>;

	ld.param.u64 	%rd35, [_Z19game_of_life_kernelPKmPmii_param_0];
	ld.param.u32 	%r29, [_Z19game_of_life_kernelPKmPmii_param_2];
	ld.param.u32 	%r30, [_Z19game_of_life_kernelPKmPmii_param_3];
	cvta.to.global.u64 	%rd1, %rd35;
	mov.u32 	%r31, %ctaid.y;
	mov.u32 	%r32, %ntid.y;
	mov.u32 	%r33, %tid.y;
	mad.lo.s32 	%r1, %r31, %r32, %r33;
	mov.u32 	%r34, %ctaid.x;
	mov.u32 	%r35, %ntid.x;
	mov.u32 	%r36, %tid.x;
	mad.lo.s32 	%r2, %r34, %r35, %r36;
	setp.ge.s32 	%p1, %r1, %r29;
	setp.ge.s32 	%p2, %r2, %r30;
	or.pred  	%p3, %p1, %p2;
	@%p3 bra 	$L__BB0_36;
	mul.lo.s32 	%r3, %r30, %r1;
	add.s32 	%r4, %r3, %r2;
	mul.wide.s32 	%rd36, %r4, 8;
	add.s64 	%rd2, %rd1, %rd36;
	ld.global.nc.u64 	%rd3, [%rd2];
	setp.lt.s32 	%p4, %r2, 1;
	mov.b32 	%r110, 0;
	@%p4 bra 	$L__BB0_3;
	ld.global.nc.u64 	%rd37, [%rd2+-8];
	shr.u64 	%rd38, %rd37, 63;
	cvt.u32.u64 	%r110, %rd38;
$L__BB0_3:
	add.s32 	%r7, %r30, -1;
	setp.ge.s32 	%p5, %r2, %r7;
	mov.b32 	%r111, 0;
	@%p5 bra 	$L__BB0_5;
	ld.global.nc.u32 	%r39, [%rd2+8];
	and.b32  	%r111, %r39, 1;
$L__BB0_5:
	setp.eq.s32 	%p6, %r1, 0;
	mov.b64 	%rd83, 0;
	mov.u64 	%rd84, %rd83;
	mov.u64 	%rd85, %rd83;
	@%p6 bra 	$L__BB0_10;
	setp.lt.s32 	%p7, %r2, 1;
	sub.s32 	%r40, %r3, %r30;
	add.s32 	%r41, %r40, %r2;
	mul.wide.s32 	%rd41, %r41, 8;
	add.s64 	%rd4, %rd1, %rd41;
	ld.global.nc.u64 	%rd83, [%rd4];
	mov.b64 	%rd84, 0;
	@%p7 bra 	$L__BB0_8;
	ld.global.nc.u64 	%rd84, [%rd4+-8];
$L__BB0_8:
	setp.ge.s32 	%p8, %r2, %r7;
	mov.b64 	%rd85, 0;
	@%p8 bra 	$L__BB0_10;
	ld.global.nc.u64 	%rd43, [%rd4+8];
	and.b64  	%rd85, %rd43, 1;
$L__BB0_10:
	add.s32 	%r10, %r29, -1;
	setp.ge.u32 	%p9, %r1, %r10;
	mov.b32 	%r112, 0;
	mov.b64 	%rd87, 0;
	mov.u64 	%rd88, %rd87;
	@%p9 bra 	$L__BB0_15;
	setp.lt.s32 	%p10, %r2, 1;
	mul.wide.s32 	%rd46, %r30, 8;
	add.s64 	%rd12, %rd2, %rd46;
	ld.global.nc.u64 	%rd87, [%rd12];
	mov.b64 	%rd88, 0;
	@%p10 bra 	$L__BB0_13;
	ld.global.nc.u64 	%rd88, [%rd12+-8];
$L__BB0_13:
	setp.ge.s32 	%p11, %r2, %r7;
	@%p11 bra 	$L__BB0_15;
	ld.global.nc.u32 	%r44, [%rd12+8];
	and.b32  	%r112, %r44, 1;
$L__BB0_15:
	shr.u64 	%rd18, %rd84, 63;
	shr.u64 	%rd49, %rd88, 63;
	cvt.u32.u64 	%r13, %rd49;
	mov.b64 	%rd90, 0;
	mov.b64 	%rd89, 2;
	mov.b32 	%r113, -1;
$L__BB0_16:
	setp.eq.s32 	%p12, %r1, 0;
	mov.b32 	%r114, 0;
	@%p12 bra 	$L__BB0_20;
	setp.eq.s32 	%p13, %r113, -1;
	mov.u64 	%rd91, %rd18;
	@%p13 bra 	$L__BB0_19;
	shr.u64 	%rd50, %rd83, %r113;
	and.b64  	%rd91, %rd50, 1;
$L__BB0_19:
	cvt.u32.u64 	%r47, %rd89;
	add.s32 	%r48, %r47, -2;
	shr.u64 	%rd51, %rd83, %r48;
	add.s32 	%r49, %r47, -1;
	shr.u64 	%rd52, %rd83, %r49;
	cvt.u32.u64 	%r50, %rd52;
	mov.b64 	%rd53, 1;
	cvt.u32.u64 	%r51, %rd53;
	and.b32  	%r52, %r50, %r51;
	cvt.u32.u64 	%r53, %rd51;
	and.b32  	%r54, %r53, %r51;
	cvt.u32.u64 	%r55, %rd91;
	add.s32 	%r56, %r55, %r54;
	add.s32 	%r114, %r56, %r52;
$L__BB0_20:
	setp.ge.u32 	%p14, %r1, %r10;
	setp.eq.s32 	%p15, %r113, -1;
	cvt.u64.u32 	%rd23, %r113;
	shr.u64 	%rd54, %rd3, %r113;
	cvt.u32.u64 	%r57, %rd54;
	and.b32  	%r58, %r57, 1;
	selp.b32 	%r59, %r110, %r58, %p15;
	add.s64 	%rd24, %rd89, -1;
	cvt.u32.u64 	%r60, %rd24;
	shr.u64 	%rd55, %rd3, %r60;
	cvt.u32.u64 	%r61, %rd55;
	and.b32  	%r62, %r61, 1;
	add.s32 	%r63, %r62, %r59;
	add.s32 	%r115, %r63, %r114;
	@%p14 bra 	$L__BB0_22;
	cvt.u32.u64 	%r64, %rd23;
	shr.u64 	%rd56, %rd87, %r64;
	cvt.u32.u64 	%r65, %rd56;
	and.b32  	%r66, %r65, 1;
	selp.b32 	%r67, %r13, %r66, %p15;
	add.s32 	%r68, %r115, %r67;
	cvt.u32.u64 	%r69, %rd89;
	add.s32 	%r70, %r69, -2;
	shr.u64 	%rd57, %rd87, %r70;
	cvt.u32.u64 	%r71, %rd57;
	and.b32  	%r72, %r71, 1;
	add.s32 	%r73, %r68, %r72;
	shr.u64 	%rd58, %rd87, %r60;
	cvt.u32.u64 	%r75, %rd58;
	and.b32  	%r76, %r75, 1;
	add.s32 	%r115, %r73, %r76;
$L__BB0_22:
	setp.eq.s32 	%p17, %r115, 3;
	mov.b64 	%rd92, 1;
	@%p17 bra 	$L__BB0_24;
	cvt.u32.u64 	%r77, %rd89;
	add.s32 	%r78, %r77, -2;
	shr.u64 	%rd60, %rd3, %r78;
	and.b64  	%rd61, %rd60, 1;
	setp.eq.b64 	%p18, %rd61, 1;
	setp.eq.s32 	%p19, %r115, 2;
	and.pred  	%p20, %p18, %p19;
	selp.u64 	%rd92, 1, 0, %p20;
$L__BB0_24:
	setp.eq.s32 	%p21, %r1, 0;
	add.s64 	%rd27, %rd89, -2;
	cvt.u32.u64 	%r80, %rd27;
	shl.b64 	%rd62, %rd92, %r80;
	or.b64  	%rd28, %rd62, %rd90;
	mov.b32 	%r116, 0;
	@%p21 bra 	$L__BB0_28;
	shr.u64 	%rd63, %rd83, %r80;
	and.b64  	%rd64, %rd63, 1;
	shr.u64 	%rd65, %rd83, %r60;
	and.b64  	%rd66, %rd65, 1;
	add.s64 	%rd29, %rd64, %rd66;
	setp.eq.s32 	%p22, %r113, 61;
	@%p22 bra 	$L__BB0_27;
	cvt.u32.u64 	%r83, %rd89;
	shr.u64 	%rd67, %rd83, %r83;
	cvt.u32.u64 	%r84, %rd67;
	mov.b64 	%rd68, 1;
	cvt.u32.u64 	%r85, %rd68;
	and.b32  	%r86, %r84, %r85;
	cvt.u32.u64 	%r87, %rd29;
	add.s32 	%r116, %r87, %r86;
	bra.uni 	$L__BB0_28;
$L__BB0_27:
	cvt.u32.u64 	%r88, %rd85;
	cvt.u32.u64 	%r89, %rd29;
	add.s32 	%r116, %r89, %r88;
$L__BB0_28:
	shr.u64 	%rd69, %rd3, %r80;
	cvt.u32.u64 	%r91, %rd69;
	and.b32  	%r92, %r91, 1;
	setp.eq.s32 	%p24, %r113, 61;
	cvt.u32.u64 	%r93, %rd89;
	shr.u64 	%rd70, %rd3, %r93;
	cvt.u32.u64 	%r94, %rd70;
	and.b32  	%r95, %r94, 1;
	selp.b32 	%r96, %r111, %r95, %p24;
	add.s32 	%r97, %r96, %r92;
	add.s32 	%r117, %r97, %r116;
	@%p14 bra 	$L__BB0_32;
	shr.u64 	%rd71, %rd87, %r80;
	cvt.u32.u64 	%r99, %rd71;
	and.b32  	%r100, %r99, 1;
	add.s32 	%r101, %r117, %r100;
	shr.u64 	%rd72, %rd87, %r60;
	cvt.u32.u64 	%r103, %rd72;
	and.b32  	%r104, %r103, 1;
	add.s32 	%r24, %r101, %r104;
	@%p24 bra 	$L__BB0_31;
	shr.u64 	%rd73, %rd87, %r93;
	cvt.u32.u64 	%r106, %rd73;
	and.b32  	%r107, %r106, 1;
	add.s32 	%r117, %r24, %r107;
	bra.uni 	$L__BB0_32;
$L__BB0_31:
	add.s32 	%r117, %r24, %r112;
$L__BB0_32:
	setp.eq.s32 	%p26, %r117, 3;
	mov.b64 	%rd93, 1;
	@%p26 bra 	$L__BB0_34;
	shr.u64 	%rd75, %rd3, %r60;
	and.b64  	%rd76, %rd75, 1;
	setp.eq.b64 	%p27, %rd76, 1;
	setp.eq.s32 	%p28, %r117, 2;
	and.pred  	%p29, %p27, %p28;
	selp.u64 	%rd93, 1, 0, %p29;
$L__BB0_34:
	shl.b64 	%rd77, %rd93, %r60;
	or.b64  	%rd90, %rd77, %rd28;
	add.s64 	%rd89, %rd89, 2;
	add.s32 	%r113, %r113, 2;
	setp.ne.s32 	%p30, %r113, 63;
	@%p30 bra 	$L__BB0_16;
	ld.param.u64 	%rd81, [_Z19game_of_life_kernelPKmPmii_param_1];
	cvta.to.global.u64 	%rd78, %rd81;
	mul.wide.s32 	%rd79, %r4, 8;
	add.s64 	%rd80, %rd78, %rd79;
	st.global.u64 	[%rd80], %rd90;
$L__BB0_36:
	ret;

}


// ===== COMPILED SASS (sm_100) =====

	.target	sm_100

	.elftype	@"ET_EXEC"


//--------------------- .note.nv.tkinfo           --------------------------
	.section	.note.nv.tkinfo,"",@"SHT_NOTE"
	.sectionflags	@"SHF_NOTE_NV_TKINFO"
	.tkinfo
        /*0018*/ 	.word	0x00000002
        /*0030*/ 	.string	""
        /*0030*/ 	.string	"ptxas"
        /*0030*/ 	.string	"Cuda compilation tools, release 13.0, V13.0.88"
        /*0030*/ 	.string	"Build cuda_13.0.r13.0/compiler.36424714_0"
        /*0030*/ 	.string	"-arch sm_100 -m 64 "



//--------------------- .note.nv.cuinfo           --------------------------
	.section	.note.nv.cuinfo,"",@"SHT_NOTE"
	.sectionflags	@"SHF_NOTE_NV_CUINFO"
        /*0018*/ 	.short	0x0002
        /*001a*/ 	.short	0x0064
        /*001c*/ 	.short	0x0082
	.zero		2


//--------------------- .nv.info                  --------------------------
	.section	.nv.info,"",@"SHT_CUDA_INFO"
	.align	4


	//----- nvinfo : EIATTR_REGCOUNT
	.align		4
        /*0000*/ 	.byte	0x04, 0x2f
        /*0002*/ 	.short	(.L_1 - .L_0)
	.align		4
.L_0:
        /*0004*/ 	.word	index@(_Z19game_of_life_kernelPKmPmii)
        /*0008*/ 	.word	0x0000001f


	//----- nvinfo : EIATTR_FRAME_SIZE
	.align		4
.L_1:
        /*000c*/ 	.byte	0x04, 0x11
        /*000e*/ 	.short	(.L_3 - .L_2)
	.align		4
.L_2:
        /*0010*/ 	.word	index@(_Z19game_of_life_kernelPKmPmii)
        /*0014*/ 	.word	0x00000000


	//----- nvinfo : EIATTR_MIN_STACK_SIZE
	.align		4
.L_3:
        /*0018*/ 	.byte	0x04, 0x12
        /*001a*/ 	.short	(.L_5 - .L_4)
	.align		4
.L_4:
        /*001c*/ 	.word	index@(_Z19game_of_life_kernelPKmPmii)
        /*0020*/ 	.word	0x00000000
.L_5:


//--------------------- .nv.compat                --------------------------
	.section	.nv.compat,"",@"SHT_CUDA_COMPAT_INFO"
	.align	4
        /*0000*/ 	.byte	0x02, 0x09, 0x00, 0x00, 0x02, 0x02, 0x01, 0x00, 0x02, 0x05, 0x05, 0x00, 0x03, 0x07, 0x01, 0x01
        /*0010*/ 	.byte	0x02, 0x03, 0x00, 0x00, 0x02, 0x06, 0x01, 0x00, 0x04, 0x0b, 0x08, 0x00, 0x09, 0x00, 0x00, 0x00
        /*0020*/ 	.byte	0x00, 0x00, 0x00, 0x00


//--------------------- .nv.info._Z19game_of_life_kernelPKmPmii --------------------------
	.section	.nv.info._Z19game_of_life_kernelPKmPmii,"",@"SHT_CUDA_INFO"
	.sectionflags	@""
	.align	4


	//----- nvinfo : EIATTR_CUDA_API_VERSION
	.align		4
        /*0000*/ 	.byte	0x04, 0x37
        /*0002*/ 	.short	(.L_7 - .L_6)
.L_6:
        /*0004*/ 	.word	0x00000082


	//----- nvinfo : EIATTR_KPARAM_INFO
	.align		4
.L_7:
        /*0008*/ 	.byte	0x04, 0x17
        /*000a*/ 	.short	(.L_9 - .L_8)
.L_8:
        /*000c*/ 	.word	0x00000000
        /*0010*/ 	.short	0x0003
        /*0012*/ 	.short	0x0014
        /*0014*/ 	.byte	0x00, 0xf0, 0x11, 0x00


	//----- nvinfo : EIATTR_KPARAM_INFO
	.align		4
.L_9:
        /*0018*/ 	.byte	0x04, 0x17
        /*001a*/ 	.short	(.L_11 - .L_10)
.L_10:
        /*001c*/ 	.word	0x00000000
        /*0020*/ 	.short	0x0002
        /*0022*/ 	.short	0x0010
        /*0024*/ 	.byte	0x00, 0xf0, 0x11, 0x00


	//----- nvinfo : EIATTR_KPARAM_INFO
	.align		4
.L_11:
        /*0028*/ 	.byte	0x04, 0x17
        /*002a*/ 	.short	(.L_13 - .L_12)
.L_12:
        /*002c*/ 	.word	0x00000000
        /*0030*/ 	.short	0x0001
        /*0032*/ 	.short	0x0008
        /*0034*/ 	.byte	0x00, 0xf5, 0x21, 0x00


	//----- nvinfo : EIATTR_KPARAM_INFO
	.align		4
.L_13:
        /*0038*/ 	.byte	0x04, 0x17
        /*003a*/ 	.short	(.L_15 - .L_14)
.L_14:
        /*003c*/ 	.word	0x00000000
        /*0040*/ 	.short	0x0000
        /*0042*/ 	.short	0x0000
        /*0044*/ 	.byte	0x00, 0xf5, 0x21, 0x00


	//----- nvinfo : EIATTR_SPARSE_MMA_MASK
	.align		4
.L_15:
        /*0048*/ 	.byte	0x03, 0x50
        /*004a*/ 	.short	0x0000


	//----- nvinfo : EIATTR_MAXREG_COUNT
	.align		4
        /*004c*/ 	.byte	0x03, 0x1b
        /*004e*/ 	.short	0x00ff


	//----- nvinfo : EIATTR_MERCURY_ISA_VERSION
	.align		4
        /*0050*/ 	.byte	0x03, 0x5f
        /*0052*/ 	.short	0x0101


	//----- nvinfo : EIATTR_VRC_CTA_INIT_COUNT
	.align		4
        /*0054*/ 	.byte	0x02, 0x4a
	.zero		1
	.zero		1


	//----- nvinfo : EIATTR_EXIT_INSTR_OFFSETS
	.align		4
        /*0058*/ 	.byte	0x04, 0x1c
        /*005a*/ 	.short	(.L_17 - .L_16)


	//   ....[0]....
.L_16:
        /*005c*/ 	.word	0x000000c0


	//   ....[1]....
        /*0060*/ 	.word	0x00007510


	//----- nvinfo : EIATTR_CRS_STACK_SIZE
	.align		4
.L_17:
        /*0064*/ 	.byte	0x04, 0x1e
        /*0066*/ 	.short	(.L_19 - .L_18)
.L_18:
        /*0068*/ 	.word	0x00000000


	//----- nvinfo : EIATTR_CBANK_PARAM_SIZE
	.align		4
.L_19:
        /*006c*/ 	.byte	0x03, 0x19
        /*006e*/ 	.short	0x0018


	//----- nvinfo : EIATTR_PARAM_CBANK
	.align		4
        /*0070*/ 	.byte	0x04, 0x0a
        /*0072*/ 	.short	(.L_21 - .L_20)
	.align		4
.L_20:
        /*0074*/ 	.word	index@(.nv.constant0._Z19game_of_life_kernelPKmPmii)
        /*0078*/ 	.short	0x0380
        /*007a*/ 	.short	0x0018


	//----- nvinfo : EIATTR_SW_WAR
	.align		4
.L_21:
        /*007c*/ 	.byte	0x04, 0x36
        /*007e*/ 	.short	(.L_23 - .L_22)
.L_22:
        /*0080*/ 	.word	0x00000008
.L_23:


//--------------------- .nv.callgraph             --------------------------
	.section	.nv.callgraph,"",@"SHT_CUDA_CALLGRAPH"
	.align	4
	.sectionentsize	8
	.align		4
        /*0000*/ 	.word	0x00000000
	.align		4
        /*0004*/ 	.word	0xffffffff
	.align		4
        /*0008*/ 	.word	0x00000000
	.align		4
        /*000c*/ 	.word	0xfffffffe
	.align		4
        /*0010*/ 	.word	0x00000000
	.align		4
        /*0014*/ 	.word	0xfffffffd
	.align		4
        /*0018*/ 	.word	0x00000000
	.align		4
        /*001c*/ 	.word	0xfffffffc


//--------------------- .text._Z19game_of_life_kernelPKmPmii --------------------------
	.section	.text._Z19game_of_life_kernelPKmPmii,"ax",@progbits
	.align	128
        .global         _Z19game_of_life_kernelPKmPmii
        .type           _Z19game_of_life_kernelPKmPmii,@function
        .size           _Z19game_of_life_kernelPKmPmii,(.L_x_5 - _Z19game_of_life_kernelPKmPmii)
        .other          _Z19game_of_life_kernelPKmPmii,@"STO_CUDA_ENTRY STV_DEFAULT"
_Z19game_of_life_kernelPKmPmii:
.text._Z19game_of_life_kernelPKmPmii:
[----:B------:R-:W-:Y:S01]  /*0000*/  LDC R1, c[0x0][0x37c] ;  /* 0x0000df00ff017b82 */ /* 0x000fe20000000800 */
[----:B------:R-:W0:Y:S07]  /*0010*/  S2R R5, SR_TID.X ;  /* 0x0000000000057919 */ /* 0x000e2e0000002100 */
[----:B------:R-:W1:Y:S01]  /*0020*/  LDC R10, c[0x0][0x364] ;  /* 0x0000d900ff0a7b82 */ /* 0x000e620000000800 */
[----:B------:R-:W1:Y:S07]  /*0030*/  S2R R3, SR_TID.Y ;  /* 0x0000000000037919 */ /* 0x000e6e0000002200 */
[----:B------:R-:W0:Y:S08]  /*0040*/  S2UR UR5, SR_CTAID.X ;  /* 0x00000000000579c3 */ /* 0x000e300000002500 */
[----:B------:R-:W0:Y:S08]  /*0050*/  LDC R14, c[0x0][0x360] ;  /* 0x0000d800ff0e7b82 */ /* 0x000e300000000800 */
[----:B------:R-:W1:Y:S08]  /*0060*/  S2UR UR4, SR_CTAID.Y ;  /* 0x00000000000479c3 */ /* 0x000e700000002600 */
[----:B------:R-:W2:Y:S01]  /*0070*/  LDC.64 R8, c[0x0][0x390] ;  /* 0x0000e400ff087b82 */ /* 0x000ea20000000a00 */
[----:B0-----:R-:W-:-:S02]  /*0080*/  IMAD R14, R14, UR5, R5 ;  /* 0x000000050e0e7c24 */ /* 0x001fc4000f8e0205 */
[----:B-1----:R-:W-:-:S03]  /*0090*/  IMAD R10, R10, UR4, R3 ;  /* 0x000000040a0a7c24 */ /* 0x002fc6000f8e0203 */
[----:B--2---:R-:W-:-:S04]  /*00a0*/  ISETP.GE.AND P0, PT, R14, R9, PT ;  /* 0x000000090e00720c */ /* 0x004fc80003f06270 */
[----:B------:R-:W-:-:S13]  /*00b0*/  ISETP.GE.OR P0, PT, R10, R8, P0 ;  /* 0x000000080a00720c */ /* 0x000fda0000706670 */
[----:B------:R-:W-:Y:S05]  /*00c0*/  @P0 EXIT ;  /* 0x000000000000094d */ /* 0x000fea0003800000 */
[----:B------:R-:W0:Y:S01]  /*00d0*/  LDC.64 R2, c[0x0][0x380] ;  /* 0x0000e000ff027b82 */ /* 0x000e220000000a00 */
[----:B------:R-:W1:Y:S01]  /*00e0*/  LDCU.64 UR6, c[0x0][0x358] ;  /* 0x00006b00ff0677ac */ /* 0x000e620008000a00 */
[----:B------:R-:W-:Y:S01]  /*00f0*/  VIADD R5, R9, 0xffffffff ;  /* 0xffffffff09057836 */ /* 0x000fe20000000000 */
[----:B------:R-:W-:Y:S01]  /*0100*/  ISETP.GE.AND P0, PT, R14, 0x1, PT ;  /* 0x000000010e00780c */ /* 0x000fe20003f06270 */
[----:B------:R-:W-:-:S03]  /*0110*/  IMAD R0, R10, R9, R14 ;  /* 0x000000090a007224 */ /* 0x000fc600078e020e */
[----:B------:R-:W-:Y:S01]  /*0120*/  ISETP.GE.AND P1, PT, R14, R5, PT ;  /* 0x000000050e00720c */ /* 0x000fe20003f26270 */
[----:B0-----:R-:W-:-:S08]  /*0130*/  IMAD.WIDE R12, R0, 0x8, R2 ;  /* 0x00000008000c7825 */ /* 0x001fd000078e0202 */
[----:B-1----:R0:W5:Y:S04]  /*0140*/  @P0 LDG.E.CONSTANT R16, desc[UR6][R12.64+-0x4] ;  /* 0xfffffc060c100981 */ /* 0x002168000c1e9900 */
[----:B------:R0:W5:Y:S04]  /*0150*/  @!P1 LDG.E.CONSTANT R11, desc[UR6][R12.64+0x8] ;  /* 0x000008060c0b9981 */ /* 0x000168000c1e9900 */
[----:B------:R0:W5:Y:S01]  /*0160*/  LDG.E.64.CONSTANT R4, desc[UR6][R12.64] ;  /* 0x000000060c047981 */ /* 0x000162000c1e9b00 */
[----:B------:R-:W-:Y:S01]  /*0170*/  ISETP.NE.AND P4, PT, R10, RZ, PT ;  /* 0x000000ff0a00720c */ /* 0x000fe20003f85270 */
[----:B------:R-:W-:Y:S01]  /*0180*/  VIADD R7, R8, 0xffffffff ;  /* 0xffffffff08077836 */ /* 0x000fe20000000000 */
[----:B------:R-:W-:Y:S01]  /*0190*/  BSSY.RECONVERGENT B0, `(.L_x_0) ;  /* 0x000000d000007945 */ /* 0x000fe20003800200 */
[----:B------:R-:W-:-:S02]  /*01a0*/  IMAD.MOV.U32 R15, RZ, RZ, RZ ;  /* 0x000000ffff0f7224 */ /* 0x000fc400078e00ff */
[----:B------:R-:W-:Y:S01]  /*01b0*/  IMAD.MOV.U32 R8, RZ, RZ, RZ ;  /* 0x000000ffff087224 */ /* 0x000fe200078e00ff */
[----:B------:R-:W-:Y:S02]  /*01c0*/  ISETP.GE.U32.AND P3, PT, R10, R7, PT ;  /* 0x000000070a00720c */ /* 0x000fe40003f66070 */
[----:B------:R-:W-:-:S05]  /*01d0*/  CS2R R6, SRZ ;  /* 0x0000000000067805 */ /* 0x000fca000001ff00 */
[----:B0-----:R-:W-:Y:S06]  /*01e0*/  @!P4 BRA `(.L_x_1) ;  /* 0x00000000001cc947 */ /* 0x001fec0003800000 */
[----:B------:R-:W-:-:S04]  /*01f0*/  IMAD R7, R10, R9, -R9 ;  /* 0x000000090a077224 */ /* 0x000fc800078e0a09 */
[----:B------:R-:W-:-:S04]  /*0200*/  IMAD.IADD R7, R14, 0x1, R7 ;  /* 0x000000010e077824 */ /* 0x000fc800078e0207 */
[----:B------:R-:W-:-:S05]  /*0210*/  IMAD.WIDE R2, R7, 0x8, R2 ;  /* 0x0000000807027825 */ /* 0x000fca00078e0202 */
[----:B------:R-:W2:Y:S04]  /*0220*/  @!P1 LDG.E.CONSTANT R10, desc[UR6][R2.64+0x8] ;  /* 0x00000806020a9981 */ /* 0x000ea8000c1e9900 */
[----:B------:R0:W5:Y:S04]  /*0230*/  @P0 LDG.E.CONSTANT R15, desc[UR6][R2.64+-0x4] ;  /* 0xfffffc06020f0981 */ /* 0x000168000c1e9900 */
[----:B------:R0:W5:Y:S02]  /*0240*/  LDG.E.64.CONSTANT R6, desc[UR6][R2.64] ;  /* 0x0000000602067981 */ /* 0x000164000c1e9b00 */
[----:B0-2---:R-:W-:-:S07]  /*0250*/  @!P1 LOP3.LUT R8, R10, 0x1, RZ, 0xc0, !PT ;  /* 0x000000010a089812 */ /* 0x005fce00078ec0ff */
.L_x_1:
[----:B------:R-:W-:Y:S05]  /*0260*/  BSYNC.RECONVERGENT B0 ;  /* 0x0000000000007941 */ /* 0x000fea0003800200 */
.L_x_0:
[----:B------:R-:W-:Y:S01]  /*0270*/  BSSY.RECONVERGENT B0, `(.L_x_2) ;  /* 0x000000a000007945 */ /* 0x000fe20003800200 */
[----:B------:R-:W-:Y:S01]  /*0280*/  IMAD.MOV.U32 R10, RZ, RZ, RZ ;  /* 0x000000ffff0a7224 */ /* 0x000fe200078e00ff */
[----:B------:R-:W-:Y:S01]  /*0290*/  CS2R R2, SRZ ;  /* 0x0000000000027805 */ /* 0x000fe2000001ff00 */
[----:B------:R-:W-:Y:S01]  /*02a0*/  IMAD.MOV.U32 R14, RZ, RZ, RZ ;  /* 0x000000ffff0e7224 */ /* 0x000fe200078e00ff */
[----:B------:R-:W-:Y:S06]  /*02b0*/  @P3 BRA `(.L_x_3) ;  /* 0x0000000000143947 */ /* 0x000fec0003800000 */
[----:B------:R-:W-:-:S05]  /*02c0*/  IMAD.WIDE R12, R9, 0x8, R12 ;  /* 0x00000008090c7825 */ /* 0x000fca00078e020c */
[----:B------:R-:W2:Y:S04]  /*02d0*/  @!P1 LDG.E.CONSTANT R9, desc[UR6][R12.64+0x8] ;  /* 0x000008060c099981 */ /* 0x000ea8000c1e9900 */
[----:B------:R0:W5:Y:S04]  /*02e0*/  @P0 LDG.E.CONSTANT R14, desc[UR6][R12.64+-0x4] ;  /* 0xfffffc060c0e0981 */ /* 0x000168000c1e9900 */
[----:B------:R0:W5:Y:S02]  /*02f0*/  LDG.E.64.CONSTANT R2, desc[UR6][R12.64] ;  /* 0x000000060c027981 */ /* 0x000164000c1e9b00 */
[----:B0-2---:R-:W-:-:S07]  /*0300*/  @!P1 LOP3.LUT R10, R9, 0x1, RZ, 0xc0, !PT ;  /* 0x00000001090a9812 */ /* 0x005fce00078ec0ff */
.L_x_3:
[----:B------:R-:W-:Y:S05]  /*0310*/  BSYNC.RECONVERGENT B0 ;  /* 0x0000000000007941 */ /* 0x000fea0003800200 */
.L_x_2:
[C---:B-----5:R-:W-:Y:S01]  /*0320*/  @P4 SHF.R.U64 R12, R6.reuse, 0x1, R7 ;  /* 0x00000001060c4819 */ /* 0x060fe20000001207 */
[----:B------:R-:W-:Y:S01]  /*0330*/  IMAD.MOV.U32 R9, RZ, RZ, RZ ;  /* 0x000000ffff097224 */ /* 0x000fe200078e00ff */
[----:B------:R-:W-:Y:S01]  /*0340*/  SHF.R.U32.HI R17, RZ, 0x1f, R15 ;  /* 0x0000001fff117819 */ /* 0x000fe2000001160f */
[----:B------:R-:W-:Y:S01]  /*0350*/  IMAD.MOV.U32 R15, RZ, RZ, RZ ;  /* 0x000000ffff0f7224 */ /* 0x000fe200078e00ff */
[----:B------:R-:W-:Y:S01]  /*0360*/  @P4 LOP3.LUT R13, R6, 0x1, RZ, 0xc0, !PT ;  /* 0x00000001060d4812 */ /* 0x000fe200078ec0ff */
[----:B------:R-:W-:Y:S01]  /*0370*/  UMOV UR4, URZ ;  /* 0x000000ff00047c82 */ /* 0x000fe20008000000 */
[----:B------:R-:W-:Y:S02]  /*0380*/  @P4 LOP3.LUT R12, R12, 0x1, RZ, 0xc0, !PT ;  /* 0x000000010c0c4812 */ /* 0x000fe400078ec0ff */
[----:B------:R-:W-:Y:S02]  /*0390*/  SHF.R.U64 R24, R4, 0x1, R5 ;  /* 0x0000000104187819 */ /* 0x000fe40000001205 */
[----:B------:R-:W-:Y:S01]  /*03a0*/  @P4 IADD3 R9, PT, PT, R12, R17, R13 ;  /* 0x000000110c094210 */ /* 0x000fe20007ffe00d */
[----:B------:R-:W-:Y:S01]  /*03b0*/  IMAD.MOV.U32 R12, RZ, RZ, RZ ;  /* 0x000000ffff0c7224 */ /* 0x000fe200078e00ff */
[----:B------:R-:W-:Y:S01]  /*03c0*/  @P0 SHF.R.U32.HI R15, RZ, 0x1f, R16 ;  /* 0x0000001fff0f0819 */ /* 0x000fe20000011610 */
[----:B------:R-:W-:Y:S01]  /*03d0*/  IMAD.MOV.U32 R16, RZ, RZ, RZ ;  /* 0x000000ffff107224 */ /* 0x000fe200078e00ff */
[----:B------:R-:W-:-:S02]  /*03e0*/  LOP3.LUT R24, R24, 0x1, RZ, 0xc0, !PT ;  /* 0x0000000118187812 */ /* 0x000fc400078ec0ff */
[C-C-:B------:R-:W-:Y:S02]  /*03f0*/  @P4 SHF.R.U64 R20, R6.reuse, 0x1, R7.reuse ;  /* 0x0000000106144819 */ /* 0x140fe40000001207 */
[C-C-:B------:R-:W-:Y:S02]  /*0400*/  @P4 SHF.R.U64 R13, R6.reuse, 0x3, R7.reuse ;  /* 0x00000003060d4819 */ /* 0x140fe40000001207 */
[C---:B------:R-:W-:Y:S02]  /*0410*/  @P4 SHF.R.U64 R21, R6.reuse, 0x2, R7 ;  /* 0x0000000206154819 */ /* 0x040fe40000001207 */
[----:B------:R-:W-:Y:S02]  /*0420*/  IADD3 R15, PT, PT, R9, R24, R15 ;  /* 0x00000018090f7210 */ /* 0x000fe40007ffe00f */
[----:B------:R-:W-:Y:S02]  /*0430*/  SHF.R.U32.HI R17, RZ, 0x1f, R14 ;  /* 0x0000001fff117819 */ /* 0x000fe4000001160e */
[----:B------:R-:W-:-:S02]  /*0440*/  @P4 SHF.R.U64 R14, R6, 0x1, R7 ;  /* 0x00000001060e4819 */ /* 0x000fc40000001207 */
[----:B------:R-:W-:Y:S02]  /*0450*/  @P4 SHF.R.U64 R9, R6, 0x2, R7 ;  /* 0x0000000206094819 */ /* 0x000fe40000001207 */
[----:B------:R-:W-:Y:S02]  /*0460*/  @P4 LOP3.LUT R20, R20, 0x1, RZ, 0xc0, !PT ;  /* 0x0000000114144812 */ /* 0x000fe400078ec0ff */
[----:B------:R-:W-:Y:S02]  /*0470*/  @P4 LOP3.LUT R13, R13, 0x1, RZ, 0xc0, !PT ;  /* 0x000000010d0d4812 */ /* 0x000fe400078ec0ff */
[----:B------:R-:W-:Y:S02]  /*0480*/  @P4 LOP3.LUT R21, R21, 0x1, RZ, 0xc0, !PT ;  /* 0x0000000115154812 */ /* 0x000fe400078ec0ff */
[----:B------:R-:W-:Y:S02]  /*0490*/  @P4 LOP3.LUT R18, R6, 0x1, RZ, 0xc0, !PT ;  /* 0x0000000106124812 */ /* 0x000fe400078ec0ff */
[----:B------:R-:W-:-:S02]  /*04a0*/  @P4 LOP3.LUT R19, R14, 0x1, RZ, 0xc0, !PT ;  /* 0x000000010e134812 */ /* 0x000fc400078ec0ff */
[----:B------:R-:W-:Y:S02]  /*04b0*/  @P4 LOP3.LUT R9, R9, 0x1, RZ, 0xc0, !PT ;  /* 0x0000000109094812 */ /* 0x000fe400078ec0ff */
[----:B------:R-:W-:Y:S02]  /*04c0*/  @!P3 LOP3.LUT R14, R2, 0x1, RZ, 0xc0, !PT ;  /* 0x00000001020eb812 */ /* 0x000fe400078ec0ff */
[----:B------:R-:W-:Y:S02]  /*04d0*/  @P4 IADD3 R12, PT, PT, R13, R20, R21 ;  /* 0x000000140d0c4210 */ /* 0x000fe40007ffe015 */
[C-C-:B------:R-:W-:Y:S02]  /*04e0*/  @P4 SHF.R.U64 R20, R6.reuse, 0x3, R7.reuse ;  /* 0x0000000306144819 */ /* 0x140fe40000001207 */
[C-C-:B------:R-:W-:Y:S02]  /*04f0*/  @P4 SHF.R.U64 R22, R6.reuse, 0x5, R7.reuse ;  /* 0x0000000506164819 */ /* 0x140fe40000001207 */
[----:B------:R-:W-:-:S02]  /*0500*/  @P4 SHF.R.U64 R25, R6, 0x4, R7 ;  /* 0x0000000406194819 */ /* 0x000fc40000001207 */
[----:B------:R-:W-:Y:S01]  /*0510*/  @P4 IADD3 R16, PT, PT, R9, R19, R18 ;  /* 0x0000001309104210 */ /* 0x000fe20007ffe012 */
[----:B------:R-:W-:Y:S01]  /*0520*/  IMAD.MOV.U32 R9, RZ, RZ, RZ ;  /* 0x000000ffff097224 */ /* 0x000fe200078e00ff */
[----:B------:R-:W-:Y:S01]  /*0530*/  @!P3 IADD3 R13, PT, PT, R14, R15, R17 ;  /* 0x0000000f0e0db210 */ /* 0x000fe20007ffe011 */
[----:B------:R-:W-:Y:S01]  /*0540*/  IMAD.MOV.U32 R14, RZ, RZ, RZ ;  /* 0x000000ffff0e7224 */ /* 0x000fe200078e00ff */
[----:B------:R-:W-:Y:S02]  /*0550*/  @!P3 SHF.R.U64 R19, R2, 0x1, R3 ;  /* 0x000000010213b819 */ /* 0x000fe40000001203 */
[C-C-:B------:R-:W-:Y:S02]  /*0560*/  @P4 SHF.R.U64 R17, R6.reuse, 0x2, R7.reuse ;  /* 0x0000000206114819 */ /* 0x140fe40000001207 */
[C-C-:B------:R-:W-:Y:S02]  /*0570*/  @P4 SHF.R.U64 R18, R6.reuse, 0x3, R7.reuse ;  /* 0x0000000306124819 */ /* 0x140fe40000001207 */
[----:B------:R-:W-:-:S02]  /*0580*/  @P4 SHF.R.U64 R21, R6, 0x4, R7 ;  /* 0x0000000406154819 */ /* 0x000fc40000001207 */
[----:B------:R-:W-:Y:S02]  /*0590*/  @P4 LOP3.LUT R23, R20, 0x1, RZ, 0xc0, !PT ;  /* 0x0000000114174812 */ /* 0x000fe400078ec0ff */
[----:B------:R-:W-:Y:S02]  /*05a0*/  @P4 LOP3.LUT R22, R22, 0x1, RZ, 0xc0, !PT ;  /* 0x0000000116164812 */ /* 0x000fe400078ec0ff */
[----:B------:R-:W-:Y:S02]  /*05b0*/  @P4 LOP3.LUT R25, R25, 0x1, RZ, 0xc0, !PT ;  /* 0x0000000119194812 */ /* 0x000fe400078ec0ff */
[----:B------:R-:W-:Y:S02]  /*05c0*/  @!P3 LOP3.LUT R20, R19, 0x1, RZ, 0xc0, !PT ;  /* 0x000000011314b812 */ /* 0x000fe400078ec0ff */
[----:B------:R-:W-:Y:S02]  /*05d0*/  @P4 LOP3.LUT R17, R17, 0x1, RZ, 0xc0, !PT ;  /* 0x0000000111114812 */ /* 0x000fe400078ec0ff */
[----:B------:R-:W-:Y:S01]  /*05e0*/  @P4 LOP3.LUT R18, R18, 0x1, RZ, 0xc0, !PT ;  /* 0x0000000112124812 */ /* 0x000fe200078ec0ff */
[----:B------:R-:W-:Y:S01]  /*05f0*/  @!P3 IMAD.IADD R15, R13, 0x1, R20 ;  /* 0x000000010d0fb824 */ /* 0x000fe200078e0214 */
[----:B------:R-:W-:-:S02]  /*0600*/  @P4 LOP3.LUT R21, R21, 0x1, RZ, 0xc0, !PT ;  /* 0x0000000115154812 */ /* 0x000fc400078ec0ff */
[----:B------:R-:W-:Y:S02]  /*0610*/  @P4 IADD3 R9, PT, PT, R22, R23, R25 ;  /* 0x0000001716094210 */ /* 0x000fe40007ffe019 */
[C---:B------:R-:W-:Y:S02]  /*0620*/  SHF.R.U64 R22, R4.reuse, 0x2, R5 ;  /* 0x0000000204167819 */ /* 0x040fe40000001205 */
[----:B------:R-:W-:Y:S02]  /*0630*/  @P4 IADD3 R14, PT, PT, R21, R17, R18 ;  /* 0x00000011150e4210 */ /* 0x000fe40007ffe012 */
[----:B------:R-:W-:Y:S02]  /*0640*/  LOP3.LUT R13, R4, 0x1, RZ, 0xc0, !PT ;  /* 0x00000001040d7812 */ /* 0x000fe400078ec0ff */
[----:B------:R-:W-:Y:S02]  /*0650*/  @!P3 SHF.R.U64 R17, R2, 0x1, R3 ;  /* 0x000000010211b819 */ /* 0x000fe40000001203 */
[----:B------:R-:W-:-:S02]  /*0660*/  LOP3.LUT R22, R22, 0x1, RZ, 0xc0, !PT ;  /* 0x0000000116167812 */ /* 0x000fc400078ec0ff */
[----:B------:R-:W-:Y:S02]  /*0670*/  @!P3 LOP3.LUT R18, R2, 0x1, RZ, 0xc0, !PT ;  /* 0x000000010212b812 */ /* 0x000fe400078ec0ff */
[----:B------:R-:W-:Y:S02]  /*0680*/  @!P3 LOP3.LUT R17, R17, 0x1, RZ, 0xc0, !PT ;  /* 0x000000011111b812 */ /* 0x000fe400078ec0ff */
[----:B------:R-:W-:Y:S02]  /*0690*/  IADD3 R25, PT, PT, R16, R22, R13 ;  /* 0x0000001610197210 */ /* 0x000fe40007ffe00d */
[----:B------:R-:W-:Y:S02]  /*06a0*/  SHF.R.U64 R23, R4, 0x3, R5 ;  /* 0x0000000304177819 */ /* 0x000fe40000001205 */
[----:B------:R-:W-:Y:S02]  /*06b0*/  @!P3 IADD3 R16, PT, PT, R17, R25, R18 ;  /* 0x000000191110b210 */ /* 0x000fe40007ffe012 */
[----:B------:R-:W-:-:S02]  /*06c0*/  @!P3 SHF.R.U64 R17, R2, 0x2, R3 ;  /* 0x000000020211b819 */ /* 0x000fc40000001203 */
[----:B------:R-:W-:Y:S02]  /*06d0*/  LOP3.LUT R23, R23, 0x1, RZ, 0xc0, !PT ;  /* 0x0000000117177812 */ /* 0x000fe400078ec0ff */
[--C-:B------:R-:W-:Y:S02]  /*06e0*/  @!P3 SHF.R.U64 R20, R2, 0x2, R3.reuse ;  /* 0x000000020214b819 */ /* 0x100fe40000001203 */
[----:B------:R-:W-:Y:S02]  /*06f0*/  @!P3 LOP3.LUT R18, R19, 0x1, RZ, 0xc0, !PT ;  /* 0x000000011312b812 */ /* 0x000fe400078ec0ff */
[----:B------:R-:W-:Y:S02]  /*0700*/  @!P3 LOP3.LUT R17, R17, 0x1, RZ, 0xc0, !PT ;  /* 0x000000011111b812 */ /* 0x000fe400078ec0ff */
[----:B------:R-:W-:Y:S02]  /*0710*/  IADD3 R19, PT, PT, R12, R23, R24 ;  /* 0x000000170c137210 */ /* 0x000fe40007ffe018 */
[----:B------:R-:W-:Y:S01]  /*0720*/  @!P3 LOP3.LUT R20, R20, 0x1, RZ, 0xc0, !PT ;  /* 0x000000011414b812 */ /* 0x000fe200078ec0ff */
[----:B------:R-:W-:Y:S01]  /*0730*/  @!P3 IMAD.IADD R25, R17, 0x1, R16 ;  /* 0x000000011119b824 */ /* 0x000fe200078e0210 */
[----:B------:R-:W-:-:S02]  /*0740*/  @!P3 SHF.R.U64 R12, R2, 0x3, R3 ;  /* 0x00000003020cb819 */ /* 0x000fc40000001203 */
[----:B------:R-:W-:Y:S02]  /*0750*/  @!P3 IADD3 R18, PT, PT, R20, R19, R18 ;  /* 0x000000131412b210 */ /* 0x000fe40007ffe012 */
[----:B------:R-:W-:Y:S01]  /*0760*/  @!P3 LOP3.LUT R17, R12, 0x1, RZ, 0xc0, !PT ;  /* 0x000000010c11b812 */ /* 0x000fe200078ec0ff */
[----:B------:R-:W-:Y:S01]  /*0770*/  IMAD.MOV.U32 R12, RZ, RZ, R19 ;  /* 0x000000ffff0c7224 */ /* 0x000fe200078e0013 */
[C-C-:B------:R-:W-:Y:S02]  /*0780*/  SHF.R.U64 R19, R4.reuse, 0x4, R5.reuse ;  /* 0x0000000404137819 */ /* 0x140fe40000001205 */
[----:B------:R-:W-:Y:S01]  /*0790*/  SHF.R.U64 R16, R4, 0x5, R5 ;  /* 0x0000000504107819 */ /* 0x000fe20000001205 */
[----:B------:R-:W-:Y:S01]  /*07a0*/  @!P3 IMAD.IADD R12, R18, 0x1, R17 ;  /* 0x00000001120cb824 */ /* 0x000fe200078e0211 */
[----:B------:R-:W-:Y:S02]  /*07b0*/  @!P3 SHF.R.U64 R20, R2, 0x4, R3 ;  /* 0x000000040214b819 */ /* 0x000fe40000001203 */
[----:B------:R-:W-:-:S02]  /*07c0*/  LOP3.LUT R17, R19, 0x1, RZ, 0xc0, !PT ;  /* 0x0000000113117812 */ /* 0x000fc400078ec0ff */
[C-C-:B------:R-:W-:Y:S02]  /*07d0*/  @!P3 SHF.R.U64 R21, R2.reuse, 0x2, R3.reuse ;  /* 0x000000020215b819 */ /* 0x140fe40000001203 */
[C-C-:B------:R-:W-:Y:S02]  /*07e0*/  @!P3 SHF.R.U64 R18, R2.reuse, 0x3, R3.reuse ;  /* 0x000000030212b819 */ /* 0x140fe40000001203 */
[----:B------:R-:W-:Y:S02]  /*07f0*/  @!P3 SHF.R.U64 R19, R2, 0x3, R3 ;  /* 0x000000030213b819 */ /* 0x000fe40000001203 */
[----:B------:R-:W-:Y:S02]  /*0800*/  LOP3.LUT R16, R16, 0x1, RZ, 0xc0, !PT ;  /* 0x0000000110107812 */ /* 0x000fe400078ec0ff */
[----:B------:R-:W-:Y:S02]  /*0810*/  @!P3 LOP3.LUT R27, R20, 0x1, RZ, 0xc0, !PT ;  /* 0x00000001141bb812 */ /* 0x000fe400078ec0ff */
[----:B------:R-:W-:-:S02]  /*0820*/  @!P3 LOP3.LUT R21, R21, 0x1, RZ, 0xc0, !PT ;  /* 0x000000011515b812 */ /* 0x000fc400078ec0ff */
[----:B------:R-:W-:Y:S02]  /*0830*/  @!P3 LOP3.LUT R18, R18, 0x1, RZ, 0xc0, !PT ;  /* 0x000000011212b812 */ /* 0x000fe400078ec0ff */
[----:B------:R-:W-:Y:S02]  /*0840*/  IADD3 R20, PT, PT, R14, R17, R22 ;  /* 0x000000110e147210 */ /* 0x000fe40007ffe016 */
[----:B------:R-:W-:Y:S02]  /*0850*/  @!P3 LOP3.LUT R26, R19, 0x1, RZ, 0xc0, !PT ;  /* 0x00000001131ab812 */ /* 0x000fe400078ec0ff */
[----:B------:R-:W-:Y:S02]  /*0860*/  IADD3 R19, PT, PT, R9, R16, R23 ;  /* 0x0000001009137210 */ /* 0x000fe40007ffe017 */
[----:B------:R-:W-:Y:S02]  /*0870*/  @!P3 IADD3 R9, PT, PT, R18, R20, R21 ;  /* 0x000000141209b210 */ /* 0x000fe40007ffe015 */
[----:B------:R-:W-:-:S02]  /*0880*/  @!P3 SHF.R.U64 R14, R2, 0x4, R3 ;  /* 0x00000004020eb819 */ /* 0x000fc40000001203 */
[----:B------:R-:W-:Y:S02]  /*0890*/  @!P3 SHF.R.U64 R21, R2, 0x5, R3 ;  /* 0x000000050215b819 */ /* 0x000fe40000001203 */
[----:B------:R-:W-:Y:S02]  /*08a0*/  @!P3 IADD3 R18, PT, PT, R27, R19, R26 ;  /* 0x000000131b12b210 */ /* 0x000fe40007ffe01a */
[----:B------:R-:W-:Y:S02]  /*08b0*/  @!P3 LOP3.LUT R14, R14, 0x1, RZ, 0xc0, !PT ;  /* 0x000000010e0eb812 */ /* 0x000fe400078ec0ff */
[----:B------:R-:W-:Y:S02]  /*08c0*/  @!P3 LOP3.LUT R21, R21, 0x1, RZ, 0xc0, !PT ;  /* 0x000000011515b812 */ /* 0x000fe400078ec0ff */
[----:B------:R-:W-:Y:S01]  /*08d0*/  ISETP.NE.AND P2, PT, R15, 0x3, PT ;  /* 0x000000030f00780c */ /* 0x000fe20003f45270 */
[----:B------:R-:W-:Y:S01]  /*08e0*/  @!P3 IMAD.IADD R20, R9, 0x1, R14 ;  /* 0x000000010914b824 */ /* 0x000fe200078e020e */
[----:B------:R-:W-:Y:S01]  /*08f0*/  @P4 SHF.R.U64 R14, R6, 0x4, R7 ;  /* 0x00000004060e4819 */ /* 0x000fe20000001207 */
[----:B------:R-:W-:Y:S01]  /*0900*/  @!P3 IMAD.IADD R19, R18, 0x1, R21 ;  /* 0x000000011213b824 */ /* 0x000fe200078e0215 */
[----:B------:R-:W-:-:S02]  /*0910*/  @P4 SHF.R.U64 R18, R6, 0x5, R7 ;  /* 0x0000000506124819 */ /* 0x000fc40000001207 */
[----:B------:R-:W-:Y:S02]  /*0920*/  @P4 SHF.R.U64 R9, R6, 0x6, R7 ;  /* 0x0000000606094819 */ /* 0x000fe40000001207 */
[----:B------:R-:W-:Y:S02]  /*0930*/  @P4 LOP3.LUT R14, R14, 0x1, RZ, 0xc0, !PT ;  /* 0x000000010e0e4812 */ /* 0x000fe400078ec0ff */
[----:B------:R-:W-:Y:S01]  /*0940*/  @P4 LOP3.LUT R21, R18, 0x1, RZ, 0xc0, !PT ;  /* 0x0000000112154812 */ /* 0x000fe200078ec0ff */
[----:B------:R-:W-:Y:S01]  /*0950*/  IMAD.MOV.U32 R18, RZ, RZ, RZ ;  /* 0x000000ffff127224 */ /* 0x000fe200078e00ff */
[----:B------:R-:W-:Y:S02]  /*0960*/  @P4 LOP3.LUT R9, R9, 0x1, RZ, 0xc0, !PT ;  /* 0x0000000109094812 */ /* 0x000fe400078ec0ff */
[----:B------:R-:W-:Y:S02]  /*0970*/  ISETP.NE.AND P5, PT, R25, 0x3, PT ;  /* 0x000000031900780c */ /* 0x000fe40003fa5270 */
[----:B------:R-:W-:Y:S01]  /*0980*/  @P4 IADD3 R18, PT, PT, R9, R14, R21 ;  /* 0x0000000e09124210 */ /* 0x000fe20007ffe015 */
[----:B------:R-:W-:Y:S01]  /*0990*/  IMAD.MOV.U32 R9, RZ, RZ, RZ ;  /* 0x000000ffff097224 */ /* 0x000fe200078e00ff */
[----:B------:R-:W-:-:S02]  /*09a0*/  SHF.R.U64 R14, R4, 0x6, R5 ;  /* 0x00000006040e7819 */ /* 0x000fc40000001205 */
[----:B------:R-:W-:Y:S02]  /*09b0*/  @!P1 LOP3.LUT R9, R11, 0x1, RZ, 0xc0, !PT ;  /* 0x000000010b099812 */ /* 0x000fe400078ec0ff */
[C-C-:B------:R-:W-:Y:S02]  /*09c0*/  @!P3 SHF.R.U64 R11, R2.reuse, 0x4, R3.reuse ;  /* 0x00000004020bb819 */ /* 0x140fe40000001203 */
[----:B------:R-:W-:Y:S02]  /*09d0*/  @!P3 SHF.R.U64 R21, R2, 0x5, R3 ;  /* 0x000000050215b819 */ /* 0x000fe40000001203 */
[----:B------:R-:W-:Y:S02]  /*09e0*/  LOP3.LUT R14, R14, 0x1, RZ, 0xc0, !PT ;  /* 0x000000010e0e7812 */ /* 0x000fe400078ec0ff */
[----:B------:R-:W-:Y:S02]  /*09f0*/  @!P3 LOP3.LUT R26, R11, 0x1, RZ, 0xc0, !PT ;  /* 0x000000010b1ab812 */ /* 0x000fe400078ec0ff */
[----:B------:R-:W-:-:S02]  /*0a00*/  @!P3 LOP3.LUT R11, R21, 0x1, RZ, 0xc0, !PT ;  /* 0x00000001150bb812 */ /* 0x000fc400078ec0ff */
[----:B------:R-:W-:Y:S02]  /*0a10*/  IADD3 R21, PT, PT, R18, R14, R17 ;  /* 0x0000000e12157210 */ /* 0x000fe40007ffe011 */
[----:B------:R-:W-:Y:S02]  /*0a20*/  @!P3 SHF.R.U64 R18, R2, 0x6, R3 ;  /* 0x000000060212b819 */ /* 0x000fe40000001203 */
[----:B------:R-:W-:Y:S02]  /*0a30*/  @!P3 IADD3 R11, PT, PT, R11, R21, R26 ;  /* 0x000000150b0bb210 */ /* 0x000fe40007ffe01a */
[----:B------:R-:W-:Y:S02]  /*0a40*/  @!P3 LOP3.LUT R18, R18, 0x1, RZ, 0xc0, !PT ;  /* 0x000000011212b812 */ /* 0x000fe400078ec0ff */
[----:B------:R-:W-:Y:S02]  /*0a50*/  @P2 ISETP.NE.AND P1, PT, R15, 0x2, PT ;  /* 0x000000020f00280c */ /* 0x000fe40003f25270 */
[C-C-:B------:R-:W-:Y:S01]  /*0a60*/  @P4 SHF.R.U64 R15, R6.reuse, 0x7, R7.reuse ;  /* 0x00000007060f4819 */ /* 0x140fe20000001207 */
[----:B------:R-:W-:Y:S01]  /*0a70*/  @!P3 IMAD.IADD R21, R11, 0x1, R18 ;  /* 0x000000010b15b824 */ /* 0x000fe200078e0212 */
[----:B------:R-:W-:-:S02]  /*0a80*/  @P4 SHF.R.U64 R11, R6, 0x5, R7 ;  /* 0x00000005060b4819 */ /* 0x000fc40000001207 */
[----:B------:R-:W-:Y:S02]  /*0a90*/  @P4 SHF.R.U64 R26, R6, 0x6, R7 ;  /* 0x00000006061a4819 */ /* 0x000fe40000001207 */
[----:B------:R-:W-:Y:S01]  /*0aa0*/  @P4 LOP3.LUT R18, R11, 0x1, RZ, 0xc0, !PT ;  /* 0x000000010b124812 */ /* 0x000fe200078ec0ff */
[----:B------:R-:W-:Y:S01]  /*0ab0*/  IMAD.MOV.U32 R11, RZ, RZ, RZ ;  /* 0x000000ffff0b7224 */ /* 0x000fe200078e00ff */
[----:B------:R-:W-:Y:S02]  /*0ac0*/  @P4 LOP3.LUT R15, R15, 0x1, RZ, 0xc0, !PT ;  /* 0x000000010f0f4812 */ /* 0x000fe400078ec0ff */
[----:B------:R-:W-:Y:S02]  /*0ad0*/  @P4 LOP3.LUT R26, R26, 0x1, RZ, 0xc0, !PT ;  /* 0x000000011a1a4812 */ /* 0x000fe400078ec0ff */
[----:B------:R-:W-:Y:S02]  /*0ae0*/  @P2 ISETP.EQ.U32.AND P6, PT, R13, 0x1, PT ;  /* 0x000000010d00280c */ /* 0x000fe40003fc2070 */
[----:B------:R-:W-:-:S02]  /*0af0*/  @P4 IADD3 R11, PT, PT, R15, R18, R26 ;  /* 0x000000120f0b4210 */ /* 0x000fc40007ffe01a */
[----:B------:R-:W-:Y:S02]  /*0b00*/  SHF.R.U64 R15, R4, 0x7, R5 ;  /* 0x00000007040f7819 */ /* 0x000fe40000001205 */
[C-C-:B------:R-:W-:Y:S02]  /*0b10*/  @!P3 SHF.R.U64 R18, R2.reuse, 0x5, R3.reuse ;  /* 0x000000050212b819 */ /* 0x140fe40000001203 */
[----:B------:R-:W-:Y:S02]  /*0b20*/  LOP3.LUT R15, R15, 0x1, RZ, 0xc0, !PT ;  /* 0x000000010f0f7812 */ /* 0x000fe400078ec0ff */
[----:B------:R-:W-:Y:S02]  /*0b30*/  @!P3 SHF.R.U64 R26, R2, 0x6, R3 ;  /* 0x00000006021ab819 */ /* 0x000fe40000001203 */
[----:B------:R-:W-:Y:S02]  /*0b40*/  @!P3 LOP3.LUT R27, R18, 0x1, RZ, 0xc0, !PT ;  /* 0x00000001121bb812 */ /* 0x000fe400078ec0ff */
[----:B------:R-:W-:-:S02]  /*0b50*/  @!P3 LOP3.LUT R26, R26, 0x1, RZ, 0xc0, !PT ;  /* 0x000000011a1ab812 */ /* 0x000fc400078ec0ff */
[----:B------:R-:W-:Y:S02]  /*0b60*/  IADD3 R18, PT, PT, R11, R15, R16 ;  /* 0x0000000f0b127210 */ /* 0x000fe40007ffe010 */
[----:B------:R-:W-:Y:S02]  /*0b70*/  @P5 ISETP.NE.AND P0, PT, R25, 0x2, PT ;  /* 0x000000021900580c */ /* 0x000fe40003f05270 */
[----:B------:R-:W-:Y:S02]  /*0b80*/  @!P3 IADD3 R11, PT, PT, R26, R18, R27 ;  /* 0x000000121a0bb210 */ /* 0x000fe40007ffe01b */
[----:B------:R-:W-:Y:S02]  /*0b90*/  @!P3 SHF.R.U64 R26, R2, 0x7, R3 ;  /* 0x00000007021ab819 */ /* 0x000fe40000001203 */
[----:B------:R-:W-:Y:S02]  /*0ba0*/  @P4 SHF.R.U64 R13, R6, 0x6, R7 ;  /* 0x00000006060d4819 */ /* 0x000fe40000001207 */
[----:B------:R-:W-:-:S02]  /*0bb0*/  @!P3 LOP3.LUT R26, R26, 0x1, RZ, 0xc0, !PT ;  /* 0x000000011a1ab812 */ /* 0x000fc400078ec0ff */
[C-C-:B------:R-:W-:Y:S02]  /*0bc0*/  @P4 SHF.R.U64 R25, R6.reuse, 0x7, R7.reuse ;  /* 0x0000000706194819 */ /* 0x140fe40000001207 */
[----:B------:R-:W-:Y:S01]  /*0bd0*/  @P2 ISETP.EQ.U32.AND.EX P1, PT, RZ, RZ, !P1, P6 ;  /* 0x000000ffff00220c */ /* 0x000fe20004f22160 */
[----:B------:R-:W-:Y:S01]  /*0be0*/  @!P3 IMAD.IADD R18, R11, 0x1, R26 ;  /* 0x000000010b12b824 */ /* 0x000fe200078e021a */
[----:B------:R-:W-:Y:S02]  /*0bf0*/  @P4 SHF.R.U64 R11, R6, 0x8, R7 ;  /* 0x00000008060b4819 */ /* 0x000fe40000001207 */
[----:B------:R-:W-:Y:S02]  /*0c00*/  @P4 LOP3.LUT R26, R13, 0x1, RZ, 0xc0, !PT ;  /* 0x000000010d1a4812 */ /* 0x000fe400078ec0ff */
[----:B------:R-:W-:Y:S01]  /*0c10*/  @P4 LOP3.LUT R13, R25, 0x1, RZ, 0xc0, !PT ;  /* 0x00000001190d4812 */ /* 0x000fe200078ec0ff */
[----:B------:R-:W-:Y:S01]  /*0c20*/  IMAD.MOV.U32 R25, RZ, RZ, RZ ;  /* 0x000000ffff197224 */ /* 0x000fe200078e00ff */
[----:B------:R-:W-:-:S02]  /*0c30*/  @P4 LOP3.LUT R11, R11, 0x1, RZ, 0xc0, !PT ;  /* 0x000000010b0b4812 */ /* 0x000fc400078ec0ff */
[----:B------:R-:W-:Y:S02]  /*0c40*/  @P5 ISETP.EQ.U32.AND P6, PT, R24, 0x1, PT ;  /* 0x000000011800580c */ /* 0x000fe40003fc2070 */
[----:B------:R-:W-:Y:S01]  /*0c50*/  @P4 IADD3 R25, PT, PT, R11, R26, R13 ;  /* 0x0000001a0b194210 */ /* 0x000fe20007ffe00d */
[----:B------:R-:W-:Y:S01]  /*0c60*/  IMAD.MOV.U32 R11, RZ, RZ, 0x1 ;  /* 0x00000001ff0b7424 */ /* 0x000fe200078e00ff */
[----:B------:R-:W-:Y:S02]  /*0c70*/  @P2 SEL R11, RZ, 0x1, !P1 ;  /* 0x00000001ff0b2807 */ /* 0x000fe40004800000 */
[----:B------:R-:W-:Y:S02]  /*0c80*/  ISETP.NE.AND P2, PT, R12, 0x3, PT ;  /* 0x000000030c00780c */ /* 0x000fe40003f45270 */
[----:B------:R-:W-:Y:S02]  /*0c90*/  SHF.R.U64 R13, R4, 0x8, R5 ;  /* 0x00000008040d7819 */ /* 0x000fe40000001205 */
[----:B------:R-:W-:-:S02]  /*0ca0*/  @P5 ISETP.EQ.U32.AND.EX P0, PT, RZ, RZ, !P0, P6 ;  /* 0x000000ffff00520c */ /* 0x000fc40004702160 */
[C-C-:B------:R-:W-:Y:S02]  /*0cb0*/  @!P3 SHF.R.U64 R24, R2.reuse, 0x6, R3.reuse ;  /* 0x000000060218b819 */ /* 0x140fe40000001203 */
[----:B------:R-:W-:Y:S02]  /*0cc0*/  LOP3.LUT R13, R13, 0x1, RZ, 0xc0, !PT ;  /* 0x000000010d0d7812 */ /* 0x000fe400078ec0ff */
[----:B------:R-:W-:Y:S02]  /*0cd0*/  @!P3 SHF.R.U64 R26, R2, 0x7, R3 ;  /* 0x00000007021ab819 */ /* 0x000fe40000001203 */
[----:B------:R-:W-:Y:S02]  /*0ce0*/  ISETP.NE.AND P6, PT, R20, 0x3, PT ;  /* 0x000000031400780c */ /* 0x000fe40003fc5270 */
[----:B------:R-:W-:Y:S01]  /*0cf0*/  @P2 ISETP.NE.AND P1, PT, R12, 0x2, PT ;  /* 0x000000020c00280c */ /* 0x000fe20003f25270 */
[----:B------:R-:W-:Y:S01]  /*0d00*/  IMAD.MOV.U32 R12, RZ, RZ, 0x1 ;  /* 0x00000001ff0c7424 */ /* 0x000fe200078e00ff */
[----:B------:R-:W-:-:S02]  /*0d10*/  @P5 SEL R12, RZ, 0x1, !P0 ;  /* 0x00000001ff0c5807 */ /* 0x000fc40004000000 */
[----:B------:R-:W-:Y:S02]  /*0d20*/  @!P3 LOP3.LUT R27, R24, 0x1, RZ, 0xc0, !PT ;  /* 0x00000001181bb812 */ /* 0x000fe400078ec0ff */
[----:B------:R-:W-:Y:S02]  /*0d30*/  @P2 ISETP.EQ.U32.AND P5, PT, R22, 0x1, PT ;  /* 0x000000011600280c */ /* 0x000fe40003fa2070 */
[----:B------:R-:W-:Y:S02]  /*0d40*/  @!P3 LOP3.LUT R26, R26, 0x1, RZ, 0xc0, !PT ;  /* 0x000000011a1ab812 */ /* 0x000fe400078ec0ff */
[----:B------:R-:W-:Y:S02]  /*0d50*/  IADD3 R24, PT, PT, R25, R13, R14 ;  /* 0x0000000d19187210 */ /* 0x000fe40007ffe00e */
[----:B------:R-:W-:Y:S02]  /*0d60*/  @!P3 SHF.R.U64 R22, R2, 0x8, R3 ;  /* 0x000000080216b819 */ /* 0x000fe40000001203 */
[----:B------:R-:W-:-:S02]  /*0d70*/  @!P3 IADD3 R25, PT, PT, R26, R24, R27 ;  /* 0x000000181a19b210 */ /* 0x000fc40007ffe01b */
[----:B------:R-:W-:Y:S02]  /*0d80*/  @!P3 LOP3.LUT R22, R22, 0x1, RZ, 0xc0, !PT ;  /* 0x000000011616b812 */ /* 0x000fe400078ec0ff */
[----:B------:R-:W-:Y:S02]  /*0d90*/  @P6 ISETP.NE.AND P0, PT, R20, 0x2, PT ;  /* 0x000000021400680c */ /* 0x000fe40003f05270 */
[C-C-:B------:R-:W-:Y:S01]  /*0da0*/  @P4 SHF.R.U64 R20, R6.reuse, 0x9, R7.reuse ;  /* 0x0000000906144819 */ /* 0x140fe20000001207 */
[----:B------:R-:W-:Y:S01]  /*0db0*/  @!P3 IMAD.IADD R24, R25, 0x1, R22 ;  /* 0x000000011918b824 */ /* 0x000fe200078e0216 */
[C-C-:B------:R-:W-:Y:S02]  /*0dc0*/  @P4 SHF.R.U64 R22, R6.reuse, 0x7, R7.reuse ;  /* 0x0000000706164819 */ /* 0x140fe40000001207 */
[----:B------:R-:W-:Y:S02]  /*0dd0*/  @P4 SHF.R.U64 R25, R6, 0x8, R7 ;  /* 0x0000000806194819 */ /* 0x000fe40000001207 */
[----:B------:R-:W-:-:S02]  /*0de0*/  @P4 LOP3.LUT R27, R22, 0x1, RZ, 0xc0, !PT ;  /* 0x00000001161b4812 */ /* 0x000fc400078ec0ff */
[----:B------:R-:W-:Y:S02]  /*0df0*/  @P4 LOP3.LUT R20, R20, 0x1, RZ, 0xc0, !PT ;  /* 0x0000000114144812 */ /* 0x000fe400078ec0ff */
[----:B------:R-:W-:Y:S01]  /*0e00*/  @P4 LOP3.LUT R22, R25, 0x1, RZ, 0xc0, !PT ;  /* 0x0000000119164812 */ /* 0x000fe200078ec0ff */
[----:B------:R-:W-:Y:S01]  /*0e10*/  IMAD.MOV.U32 R25, RZ, RZ, RZ ;  /* 0x000000ffff197224 */ /* 0x000fe200078e00ff */
[----:B------:R-:W-:Y:S02]  /*0e20*/  @P2 ISETP.EQ.U32.AND.EX P1, PT, RZ, RZ, !P1, P5 ;  /* 0x000000ffff00220c */ /* 0x000fe40004f22150 */
[----:B------:R-:W-:Y:S01]  /*0e30*/  @P4 IADD3 R25, PT, PT, R20, R27, R22 ;  /* 0x0000001b14194210 */ /* 0x000fe20007ffe016 */
[----:B------:R-:W-:Y:S01]  /*0e40*/  IMAD.MOV.U32 R20, RZ, RZ, 0x1 ;  /* 0x00000001ff147424 */ /* 0x000fe200078e00ff */
[----:B------:R-:W-:Y:S02]  /*0e50*/  SHF.R.U64 R22, R4, 0x9, R5 ;  /* 0x0000000904167819 */ /* 0x000fe40000001205 */
[----:B------:R-:W-:-:S02]  /*0e60*/  @P6 ISETP.EQ.U32.AND P5, PT, R23, 0x1, PT ;  /* 0x000000011700680c */ /* 0x000fc40003fa2070 */
[--C-:B------:R-:W-:Y:S02]  /*0e70*/  @!P3 SHF.R.U64 R23, R2, 0x7, R3.reuse ;  /* 0x000000070217b819 */ /* 0x100fe40000001203 */
[----:B------:R-:W-:Y:S02]  /*0e80*/  LOP3.LUT R22, R22, 0x1, RZ, 0xc0, !PT ;  /* 0x0000000116167812 */ /* 0x000fe400078ec0ff */
[----:B------:R-:W-:Y:S02]  /*0e90*/  @!P3 SHF.R.U64 R27, R2, 0x8, R3 ;  /* 0x00000008021bb819 */ /* 0x000fe40000001203 */
[----:B------:R-:W-:Y:S02]  /*0ea0*/  @P2 SEL R20, RZ, 0x1, !P1 ;  /* 0x00000001ff142807 */ /* 0x000fe40004800000 */
[----:B------:R-:W-:Y:S02]  /*0eb0*/  ISETP.NE.AND P2, PT, R19, 0x3, PT ;  /* 0x000000031300780c */ /* 0x000fe40003f45270 */
[----:B------:R-:W-:-:S02]  /*0ec0*/  @!P3 LOP3.LUT R26, R23, 0x1, RZ, 0xc0, !PT ;  /* 0x00000001171ab812 */ /* 0x000fc400078ec0ff */
[----:B------:R-:W-:Y:S02]  /*0ed0*/  @!P3 LOP3.LUT R27, R27, 0x1, RZ, 0xc0, !PT ;  /* 0x000000011b1bb812 */ /* 0x000fe400078ec0ff */
[----:B------:R-:W-:Y:S02]  /*0ee0*/  IADD3 R23, PT, PT, R25, R22, R15 ;  /* 0x0000001619177210 */ /* 0x000fe40007ffe00f */
[----:B------:R-:W-:Y:S02]  /*0ef0*/  @P6 ISETP.EQ.U32.AND.EX P0, PT, RZ, RZ, !P0, P5 ;  /* 0x000000ffff00620c */ /* 0x000fe40004702150 */
[----:B------:R-:W-:Y:S02]  /*0f00*/  ISETP.NE.AND P5, PT, R21, 0x3, PT ;  /* 0x000000031500780c */ /* 0x000fe40003fa5270 */
[----:B------:R-:W-:Y:S02]  /*0f10*/  @!P3 IADD3 R25, PT, PT, R27, R23, R26 ;  /* 0x000000171b19b210 */ /* 0x000fe40007ffe01a */
[----:B------:R-:W-:-:S02]  /*0f20*/  @!P3 SHF.R.U64 R26, R2, 0x9, R3 ;  /* 0x00000009021ab819 */ /* 0x000fc40000001203 */
[----:B------:R-:W-:Y:S01]  /*0f30*/  @P2 ISETP.NE.AND P1, PT, R19, 0x2, PT ;  /* 0x000000021300280c */ /* 0x000fe20003f25270 */
[----:B------:R-:W-:Y:S01]  /*0f40*/  IMAD.MOV.U32 R19, RZ, RZ, 0x1 ;  /* 0x00000001ff137424 */ /* 0x000fe200078e00ff */
[----:B------:R-:W-:Y:S02]  /*0f50*/  @!P3 LOP3.LUT R26, R26, 0x1, RZ, 0xc0, !PT ;  /* 0x000000011a1ab812 */ /* 0x000fe400078ec0ff */
[----:B------:R-:W-:Y:S02]  /*0f60*/  @P6 SEL R19, RZ, 0x1, !P0 ;  /* 0x00000001ff136807 */ /* 0x000fe40004000000 */
[----:B------:R-:W-:Y:S01]  /*0f70*/  @P2 ISETP.EQ.U32.AND P6, PT, R17, 0x1, PT ;  /* 0x000000011100280c */ /* 0x000fe20003fc2070 */
[----:B------:R-:W-:Y:S01]  /*0f80*/  @!P3 IMAD.IADD R23, R25, 0x1, R26 ;  /* 0x000000011917b824 */ /* 0x000fe200078e021a */
[----:B------:R-:W-:Y:S02]  /*0f90*/  @P5 ISETP.NE.AND P0, PT, R21, 0x2, PT ;  /* 0x000000021500580c */ /* 0x000fe40003f05270 */
[----:B------:R-:W-:-:S02]  /*0fa0*/  @P4 SHF.R.U64 R21, R6, 0x8, R7 ;  /* 0x0000000806154819 */ /* 0x000fc40000001207 */
[C-C-:B------:R-:W-:Y:S02]  /*0fb0*/  @P4 SHF.R.U64 R25, R6.reuse, 0x9, R7.reuse ;  /* 0x0000000906194819 */ /* 0x140fe40000001207 */
[----:B------:R-:W-:Y:S02]  /*0fc0*/  @P4 SHF.R.U64 R17, R6, 0xa, R7 ;  /* 0x0000000a06114819 */ /* 0x000fe40000001207 */
[----:B------:R-:W-:Y:S01]  /*0fd0*/  @P4 LOP3.LUT R26, R21, 0x1, RZ, 0xc0, !PT ;  /* 0x00000001151a4812 */ /* 0x000fe200078ec0ff */
[----:B------:R-:W-:Y:S01]  /*0fe0*/  IMAD.MOV.U32 R21, RZ, RZ, RZ ;  /* 0x000000ffff157224 */ /* 0x000fe200078e00ff */
[----:B------:R-:W-:Y:S02]  /*0ff0*/  @P4 LOP3.LUT R25, R25, 0x1, RZ, 0xc0, !PT ;  /* 0x0000000119194812 */ /* 0x000fe400078ec0ff */
[----:B------:R-:W-:Y:S02]  /*1000*/  @P4 LOP3.LUT R17, R17, 0x1, RZ, 0xc0, !PT ;  /* 0x0000000111114812 */ /* 0x000fe400078ec0ff */
[----:B------:R-:W-:-:S02]  /*1010*/  @P2 ISETP.EQ.U32.AND.EX P1, PT, RZ, RZ, !P1, P6 ;  /* 0x000000ffff00220c */ /* 0x000fc40004f22160 */
[----:B------:R-:W-:Y:S01]  /*1020*/  @P4 IADD3 R21, PT, PT, R17, R26, R25 ;  /* 0x0000001a11154210 */ /* 0x000fe20007ffe019 */
[----:B------:R-:W-:Y:S01]  /*1030*/  IMAD.MOV.U32 R17, RZ, RZ, 0x1 ;  /* 0x00000001ff117424 */ /* 0x000fe200078e00ff */
[----:B------:R-:W-:Y:S02]  /*1040*/  SHF.R.U64 R26, R4, 0xa, R5 ;  /* 0x0000000a041a7819 */ /* 0x000fe40000001205 */
[----:B------:R-:W-:Y:S02]  /*1050*/  @P2 SEL R17, RZ, 0x1, !P1 ;  /* 0x00000001ff112807 */ /* 0x000fe40004800000 */
[----:B------:R-:W-:Y:S02]  /*1060*/  ISETP.NE.AND P2, PT, R18, 0x3, PT ;  /* 0x000000031200780c */ /* 0x000fe40003f45270 */
[----:B------:R-:W-:Y:S02]  /*1070*/  @P5 ISETP.EQ.U32.AND P6, PT, R16, 0x1, PT ;  /* 0x000000011000580c */ /* 0x000fe40003fc2070 */
[----:B------:R-:W-:-:S02]  /*1080*/  LOP3.LUT R26, R26, 0x1, RZ, 0xc0, !PT ;  /* 0x000000011a1a7812 */ /* 0x000fc400078ec0ff */
[C-C-:B------:R-:W-:Y:S02]  /*1090*/  @!P3 SHF.R.U64 R16, R2.reuse, 0x8, R3.reuse ;  /* 0x000000080210b819 */ /* 0x140fe40000001203 */
[----:B------:R-:W-:Y:S02]  /*10a0*/  @!P3 SHF.R.U64 R25, R2, 0x9, R3 ;  /* 0x000000090219b819 */ /* 0x000fe40000001203 */
[----:B------:R-:W-:Y:S02]  /*10b0*/  @!P3 LOP3.LUT R16, R16, 0x1, RZ, 0xc0, !PT ;  /* 0x000000011010b812 */ /* 0x000fe400078ec0ff */
[----:B------:R-:W-:Y:S02]  /*10c0*/  @!P3 LOP3.LUT R25, R25, 0x1, RZ, 0xc0, !PT ;  /* 0x000000011919b812 */ /* 0x000fe400078ec0ff */
[----:B------:R-:W-:Y:S02]  /*10d0*/  IADD3 R21, PT, PT, R21, R26, R13 ;  /* 0x0000001a15157210 */ /* 0x000fe40007ffe00d */
[----:B------:R-:W-:-:S02]  /*10e0*/  @P5 ISETP.EQ.U32.AND.EX P0, PT, RZ, RZ, !P0, P6 ;  /* 0x000000ffff00520c */ /* 0x000fc40004702160 */
[----:B------:R-:W-:Y:S01]  /*10f0*/  @!P3 IADD3 R25, PT, PT, R25, R21, R16 ;  /* 0x000000151919b210 */ /* 0x000fe20007ffe010 */
[----:B------:R-:W-:Y:S01]  /*1100*/  IMAD.MOV.U32 R16, RZ, RZ, 0x1 ;  /* 0x00000001ff107424 */ /* 0x000fe200078e00ff */
[----:B------:R-:W-:Y:S02]  /*1110*/  @P5 SEL R16, RZ, 0x1, !P0 ;  /* 0x00000001ff105807 */ /* 0x000fe40004000000 */
[----:B------:R-:W-:Y:S02]  /*1120*/  @P2 ISETP.EQ.U32.AND P5, PT, R14, 0x1, PT ;  /* 0x000000010e00280c */ /* 0x000fe40003fa2070 */
[----:B------:R-:W-:Y:S02]  /*1130*/  ISETP.NE.AND P6, PT, R24, 0x3, PT ;  /* 0x000000031800780c */ /* 0x000fe40003fc5270 */
[----:B------:R-:W-:Y:S02]  /*1140*/  @!P3 SHF.R.U64 R14, R2, 0xa, R3 ;  /* 0x0000000a020eb819 */ /* 0x000fe40000001203 */
[----:B------:R-:W-:Y:S01]  /*1150*/  @P2 ISETP.NE.AND P1, PT, R18, 0x2, PT ;  /* 0x000000021200280c */ /* 0x000fe20003f25270 */
[----:B------:R-:W-:Y:S01]  /*1160*/  IMAD.MOV.U32 R18, RZ, RZ, R21 ;  /* 0x000000ffff127224 */ /* 0x000fe200078e0015 */
[----:B------:R-:W-:-:S02]  /*1170*/  @!P3 LOP3.LUT R14, R14, 0x1, RZ, 0xc0, !PT ;  /* 0x000000010e0eb812 */ /* 0x000fc400078ec0ff */
[C-C-:B------:R-:W-:Y:S02]  /*1180*/  @P4 SHF.R.U64 R21, R6.reuse, 0xb, R7.reuse ;  /* 0x0000000b06154819 */ /* 0x140fe40000001207 */
[----:B------:R-:W-:Y:S01]  /*1190*/  @P2 ISETP.EQ.U32.AND.EX P1, PT, RZ, RZ, !P1, P5 ;  /* 0x000000ffff00220c */ /* 0x000fe20004f22150 */
[----:B------:R-:W-:Y:S01]  /*11a0*/  @!P3 IMAD.IADD R18, R25, 0x1, R14 ;  /* 0x000000011912b824 */ /* 0x000fe200078e020e */
[C-C-:B------:R-:W-:Y:S02]  /*11b0*/  @P4 SHF.R.U64 R14, R6.reuse, 0x9, R7.reuse ;  /* 0x00000009060e4819 */ /* 0x140fe40000001207 */
[----:B------:R-:W-:Y:S02]  /*11c0*/  @P4 SHF.R.U64 R25, R6, 0xa, R7 ;  /* 0x0000000a06194819 */ /* 0x000fe40000001207 */
[----:B------:R-:W-:Y:S02]  /*11d0*/  @P6 ISETP.NE.AND P0, PT, R24, 0x2, PT ;  /* 0x000000021800680c */ /* 0x000fe40003f05270 */
[----:B------:R-:W-:Y:S01]  /*11e0*/  @P4 LOP3.LUT R24, R14, 0x1, RZ, 0xc0, !PT ;  /* 0x000000010e184812 */ /* 0x000fe200078ec0ff */
[----:B------:R-:W-:Y:S01]  /*11f0*/  IMAD.MOV.U32 R14, RZ, RZ, RZ ;  /* 0x000000ffff0e7224 */ /* 0x000fe200078e00ff */
[----:B------:R-:W-:-:S02]  /*1200*/  @P4 LOP3.LUT R21, R21, 0x1, RZ, 0xc0, !PT ;  /* 0x0000000115154812 */ /* 0x000fc400078ec0ff */
[----:B------:R-:W-:Y:S02]  /*1210*/  @P4 LOP3.LUT R25, R25, 0x1, RZ, 0xc0, !PT ;  /* 0x0000000119194812 */ /* 0x000fe400078ec0ff */
[----:B------:R-:W-:Y:S01]  /*1220*/  @P6 ISETP.EQ.U32.AND P5, PT, R15, 0x1, PT ;  /* 0x000000010f00680c */ /* 0x000fe20003fa2070 */
[----:B------:R-:W-:Y:S01]  /*1230*/  IMAD.MOV.U32 R15, RZ, RZ, 0x1 ;  /* 0x00000001ff0f7424 */ /* 0x000fe200078e00ff */
[----:B------:R-:W-:Y:S02]  /*1240*/  @P4 IADD3 R14, PT, PT, R21, R24, R25 ;  /* 0x00000018150e4210 */ /* 0x000fe40007ffe019 */
[----:B------:R-:W-:Y:S02]  /*1250*/  @P2 SEL R15, RZ, 0x1, !P1 ;  /* 0x00000001ff0f2807 */ /* 0x000fe40004800000 */
[----:B------:R-:W-:Y:S02]  /*1260*/  @P6 ISETP.EQ.U32.AND.EX P0, PT, RZ, RZ, !P0, P5 ;  /* 0x000000ffff00620c */ /* 0x000fe40004702150 */
[----:B------:R-:W-:-:S02]  /*1270*/  SHF.R.U64 R21, R4, 0xb, R5 ;  /* 0x0000000b04157819 */ /* 0x000fc40000001205 */
[----:B------:R-:W-:Y:S02]  /*1280*/  ISETP.NE.AND P2, PT, R23, 0x3, PT ;  /* 0x000000031700780c */ /* 0x000fe40003f45270 */
[----:B------:R-:W-:Y:S02]  /*1290*/  ISETP.NE.AND P5, PT, R18, 0x3, PT ;  /* 0x000000031200780c */ /* 0x000fe40003fa5270 */
[C-C-:B------:R-:W-:Y:S02]  /*12a0*/  @!P3 SHF.R.U64 R24, R2.reuse, 0x9, R3.reuse ;  /* 0x000000090218b819 */ /* 0x140fe40000001203 */
[----:B------:R-:W-:Y:S02]  /*12b0*/  LOP3.LUT R21, R21, 0x1, RZ, 0xc0, !PT ;  /* 0x0000000115157812 */ /* 0x000fe400078ec0ff */
[----:B------:R-:W-:Y:S02]  /*12c0*/  @!P3 SHF.R.U64 R27, R2, 0xa, R3 ;  /* 0x0000000a021bb819 */ /* 0x000fe40000001203 */
[----:B------:R-:W-:-:S02]  /*12d0*/  @!P3 LOP3.LUT R25, R24, 0x1, RZ, 0xc0, !PT ;  /* 0x000000011819b812 */ /* 0x000fc400078ec0ff */
[----:B------:R-:W-:Y:S02]  /*12e0*/  @!P3 LOP3.LUT R27, R27, 0x1, RZ, 0xc0, !PT ;  /* 0x000000011b1bb812 */ /* 0x000fe400078ec0ff */
[----:B------:R-:W-:Y:S01]  /*12f0*/  IADD3 R24, PT, PT, R14, R21, R22 ;  /* 0x000000150e187210 */ /* 0x000fe20007ffe016 */
[----:B------:R-:W-:Y:S01]  /*1300*/  IMAD.MOV.U32 R14, RZ, RZ, 0x1 ;  /* 0x00000001ff0e7424 */ /* 0x000fe200078e00ff */
[----:B------:R-:W-:Y:S02]  /*1310*/  @!P3 SHF.R.U64 R28, R2, 0xb, R3 ;  /* 0x0000000b021cb819 */ /* 0x000fe40000001203 */
[----:B------:R-:W-:Y:S02]  /*1320*/  @!P3 IADD3 R25, PT, PT, R27, R24, R25 ;  /* 0x000000181b19b210 */ /* 0x000fe40007ffe019 */
[----:B------:R-:W-:Y:S02]  /*1330*/  @P6 SEL R14, RZ, 0x1, !P0 ;  /* 0x00000001ff0e6807 */ /* 0x000fe40004000000 */
[----:B------:R-:W-:-:S02]  /*1340*/  @!P3 LOP3.LUT R28, R28, 0x1, RZ, 0xc0, !PT ;  /* 0x000000011c1cb812 */ /* 0x000fc400078ec0ff */
[----:B------:R-:W-:Y:S02]  /*1350*/  @P2 ISETP.NE.AND P1, PT, R23, 0x2, PT ;  /* 0x000000021700280c */ /* 0x000fe40003f25270 */
[----:B------:R-:W-:Y:S01]  /*1360*/  @P2 ISETP.EQ.U32.AND P6, PT, R13, 0x1, PT ;  /* 0x000000010d00280c */ /* 0x000fe20003fc2070 */
[----:B------:R-:W-:Y:S01]  /*1370*/  @!P3 IMAD.IADD R24, R25, 0x1, R28 ;  /* 0x000000011918b824 */ /* 0x000fe200078e021c */
[----:B------:R-:W-:Y:S02]  /*1380*/  @P5 ISETP.NE.AND P0, PT, R18, 0x2, PT ;  /* 0x000000021200580c */ /* 0x000fe40003f05270 */
[C-C-:B------:R-:W-:Y:S02]  /*1390*/  @P4 SHF.R.U64 R18, R6.reuse, 0xa, R7.reuse ;  /* 0x0000000a06124819 */ /* 0x140fe40000001207 */
[C-C-:B------:R-:W-:Y:S02]  /*13a0*/  @P4 SHF.R.U64 R23, R6.reuse, 0xb, R7.reuse ;  /* 0x0000000b06174819 */ /* 0x140fe40000001207 */
[----:B------:R-:W-:-:S02]  /*13b0*/  @P4 SHF.R.U64 R13, R6, 0xc, R7 ;  /* 0x0000000c060d4819 */ /* 0x000fc40000001207 */
[----:B------:R-:W-:Y:S01]  /*13c0*/  @P4 LOP3.LUT R28, R18, 0x1, RZ, 0xc0, !PT ;  /* 0x00000001121c4812 */ /* 0x000fe200078ec0ff */
[----:B------:R-:W-:Y:S01]  /*13d0*/  IMAD.MOV.U32 R18, RZ, RZ, RZ ;  /* 0x000000ffff127224 */ /* 0x000fe200078e00ff */
[----:B------:R-:W-:Y:S02]  /*13e0*/  @P4 LOP3.LUT R23, R23, 0x1, RZ, 0xc0, !PT ;  /* 0x0000000117174812 */ /* 0x000fe400078ec0ff */
[----:B------:R-:W-:Y:S02]  /*13f0*/  @P4 LOP3.LUT R13, R13, 0x1, RZ, 0xc0, !PT ;  /* 0x000000010d0d4812 */ /* 0x000fe400078ec0ff */
[----:B------:R-:W-:Y:S02]  /*1400*/  @P2 ISETP.EQ.U32.AND.EX P1, PT, RZ, RZ, !P1, P6 ;  /* 0x000000ffff00220c */ /* 0x000fe40004f22160 */
[----:B------:R-:W-:Y:S01]  /*1410*/  @P4 IADD3 R18, PT, PT, R13, R28, R23 ;  /* 0x0000001c0d124210 */ /* 0x000fe20007ffe017 */
[----:B------:R-:W-:Y:S01]  /*1420*/  IMAD.MOV.U32 R13, RZ, RZ, 0x1 ;  /* 0x00000001ff0d7424 */ /* 0x000fe200078e00ff */
[----:B------:R-:W-:-:S02]  /*1430*/  @P2 SEL R13, RZ, 0x1, !P1 ;  /* 0x00000001ff0d2807 */ /* 0x000fc40004800000 */
[----:B------:R-:W-:Y:S02]  /*1440*/  ISETP.NE.AND P2, PT, R24, 0x3, PT ;  /* 0x000000031800780c */ /* 0x000fe40003f45270 */
[----:B------:R-:W-:Y:S02]  /*1450*/  SHF.R.U64 R23, R4, 0xc, R5 ;  /* 0x0000000c04177819 */ /* 0x000fe40000001205 */
[----:B------:R-:W-:Y:S02]  /*1460*/  @P5 ISETP.EQ.U32.AND P6, PT, R22, 0x1, PT ;  /* 0x000000011600580c */ /* 0x000fe40003fc2070 */
[C-C-:B------:R-:W-:Y:S02]  /*1470*/  @!P3 SHF.R.U64 R22, R2.reuse, 0xa, R3.reuse ;  /* 0x0000000a0216b819 */ /* 0x140fe40000001203 */
[----:B------:R-:W-:Y:S02]  /*1480*/  LOP3.LUT R23, R23, 0x1, RZ, 0xc0, !PT ;  /* 0x0000000117177812 */ /* 0x000fe400078ec0ff */
[----:B------:R-:W-:-:S02]  /*1490*/  @!P3 SHF.R.U64 R27, R2, 0xb, R3 ;  /* 0x0000000b021bb819 */ /* 0x000fc40000001203 */
[----:B------:R-:W-:Y:S02]  /*14a0*/  @!P3 LOP3.LUT R25, R22, 0x1, RZ, 0xc0, !PT ;  /* 0x000000011619b812 */ /* 0x000fe400078ec0ff */
[----:B------:R-:W-:Y:S02]  /*14b0*/  @!P3 LOP3.LUT R27, R27, 0x1, RZ, 0xc0, !PT ;  /* 0x000000011b1bb812 */ /* 0x000fe400078ec0ff */
[----:B------:R-:W-:Y:S02]  /*14c0*/  IADD3 R22, PT, PT, R18, R23, R26 ;  /* 0x0000001712167210 */ /* 0x000fe40007ffe01a */
[----:B------:R-:W-:Y:S01]  /*14d0*/  @P2 ISETP.NE.AND P1, PT, R24, 0x2, PT ;  /* 0x000000021800280c */ /* 0x000fe20003f25270 */
[----:B------:R-:W-:Y:S01]  /*14e0*/  IMAD.SHL.U32 R24, R12, 0x2, RZ ;  /* 0x000000020c187824 */ /* 0x000fe200078e00ff */
[----:B------:R-:W-:Y:S01]  /*14f0*/  @!P3 IADD3 R18, PT, PT, R27, R22, R25 ;  /* 0x000000161b12b210 */ /* 0x000fe20007ffe019 */
[----:B------:R-:W-:Y:S01]  /*1500*/  IMAD.MOV.U32 R27, RZ, RZ, RZ ;  /* 0x000000ffff1b7224 */ /* 0x000fe200078e00ff */
[----:B------:R-:W-:-:S02]  /*1510*/  @!P3 SHF.R.U64 R25, R2, 0xc, R3 ;  /* 0x0000000c0219b819 */ /* 0x000fc40000001203 */
[----:B------:R-:W-:Y:S01]  /*1520*/  LOP3.LUT R11, R24, R11, RZ, 0xfc, !PT ;  /* 0x0000000b180b7212 */ /* 0x000fe200078efcff */
[----:B------:R-:W-:Y:S01]  /*1530*/  IMAD.MOV.U32 R24, RZ, RZ, R22 ;  /* 0x000000ffff187224 */ /* 0x000fe200078e0016 */
[----:B------:R-:W-:Y:S02]  /*1540*/  @!P3 LOP3.LUT R25, R25, 0x1, RZ, 0xc0, !PT ;  /* 0x000000011919b812 */ /* 0x000fe400078ec0ff */
[C---:B------:R-:W-:Y:S01]  /*1550*/  SHF.L.U64.HI R22, R20.reuse, 0x2, R27 ;  /* 0x0000000214167819 */ /* 0x040fe2000001021b */
[----:B------:R-:W-:Y:S01]  /*1560*/  IMAD.SHL.U32 R20, R20, 0x4, RZ ;  /* 0x0000000414147824 */ /* 0x000fe200078e00ff */
[----:B------:R-:W-:Y:S01]  /*1570*/  @P5 ISETP.EQ.U32.AND.EX P0, PT, RZ, RZ, !P0, P6 ;  /* 0x000000ffff00520c */ /* 0x000fe20004702160 */
[----:B------:R-:W-:Y:S01]  /*1580*/  @!P3 IMAD.IADD R24, R18, 0x1, R25 ;  /* 0x000000011218b824 */ /* 0x000fe200078e0219 */
[----:B------:R-:W-:Y:S02]  /*1590*/  @P4 SHF.R.U64 R18, R6, 0xd, R7 ;  /* 0x0000000d06124819 */ /* 0x000fe40000001207 */
[----:B------:R-:W-:Y:S01]  /*15a0*/  LOP3.LUT R20, R20, R11, RZ, 0xfc, !PT ;  /* 0x0000000b14147212 */ /* 0x000fe200078efcff */
[----:B------:R-:W-:Y:S01]  /*15b0*/  IMAD.MOV.U32 R11, RZ, RZ, 0x1 ;  /* 0x00000001ff0b7424 */ /* 0x000fe200078e00ff */
[----:B------:R-:W-:-:S02]  /*15c0*/  @P5 SEL R11, RZ, 0x1, !P0 ;  /* 0x00000001ff0b5807 */ /* 0x000fc40004000000 */
[----:B------:R-:W-:Y:S02]  /*15d0*/  ISETP.NE.AND P5, PT, R24, 0x3, PT ;  /* 0x000000031800780c */ /* 0x000fe40003fa5270 */
[----:B------:R-:W-:Y:S02]  /*15e0*/  @P4 SHF.R.U64 R25, R6, 0xc, R7 ;  /* 0x0000000c06194819 */ /* 0x000fe40000001207 */
[----:B------:R-:W-:Y:S02]  /*15f0*/  SHF.L.U64.HI R12, R12, 0x1, R27 ;  /* 0x000000010c0c7819 */ /* 0x000fe4000001021b */
[----:B------:R-:W-:Y:S02]  /*1600*/  @P4 LOP3.LUT R18, R18, 0x1, RZ, 0xc0, !PT ;  /* 0x0000000112124812 */ /* 0x000fe400078ec0ff */
[----:B------:R-:W-:Y:S02]  /*1610*/  @P2 ISETP.EQ.U32.AND P6, PT, R26, 0x1, PT ;  /* 0x000000011a00280c */ /* 0x000fe40003fc2070 */
[----:B------:R-:W-:-:S02]  /*1620*/  @!P3 SHF.R.U64 R26, R2, 0xc, R3 ;  /* 0x0000000c021ab819 */ /* 0x000fc40000001203 */
[----:B------:R-:W-:Y:S02]  /*1630*/  @P2 ISETP.EQ.U32.AND.EX P1, PT, RZ, RZ, !P1, P6 ;  /* 0x000000ffff00220c */ /* 0x000fe40004f22160 */
[----:B------:R-:W-:Y:S02]  /*1640*/  @P5 ISETP.NE.AND P0, PT, R24, 0x2, PT ;  /* 0x000000021800580c */ /* 0x000fe40003f05270 */
[----:B------:R-:W-:Y:S02]  /*1650*/  @P4 SHF.R.U64 R24, R6, 0xb, R7 ;  /* 0x0000000b06184819 */ /* 0x000fe40000001207 */
[----:B------:R-:W-:Y:S02]  /*1660*/  @P5 ISETP.EQ.U32.AND P6, PT, R21, 0x1, PT ;  /* 0x000000011500580c */ /* 0x000fe40003fc2070 */
[----:B------:R-:W-:Y:S02]  /*1670*/  @P4 LOP3.LUT R27, R24, 0x1, RZ, 0xc0, !PT ;  /* 0x00000001181b4812 */ /* 0x000fe400078ec0ff */
[----:B------:R-:W-:Y:S01]  /*1680*/  @P4 LOP3.LUT R24, R25, 0x1, RZ, 0xc0, !PT ;  /* 0x0000000119184812 */ /* 0x000fe200078ec0ff */
[----:B------:R-:W-:Y:S01]  /*1690*/  IMAD.MOV.U32 R25, RZ, RZ, RZ ;  /* 0x000000ffff197224 */ /* 0x000fe200078e00ff */
[----:B------:R-:W-:-:S02]  /*16a0*/  @!P3 LOP3.LUT R26, R26, 0x1, RZ, 0xc0, !PT ;  /* 0x000000011a1ab812 */ /* 0x000fc400078ec0ff */
[----:B------:R-:W-:Y:S02]  /*16b0*/  @P4 IADD3 R25, PT, PT, R18, R27, R24 ;  /* 0x0000001b12194210 */ /* 0x000fe40007ffe018 */
[----:B------:R-:W-:Y:S02]  /*16c0*/  SHF.R.U64 R18, R4, 0xd, R5 ;  /* 0x0000000d04127819 */ /* 0x000fe40000001205 */
[----:B------:R-:W-:Y:S01]  /*16d0*/  LOP3.LUT R27, R12, UR4, RZ, 0xfc, !PT ;  /* 0x000000040c1b7c12 */ /* 0x000fe2000f8efcff */
[----:B------:R-:W-:Y:S01]  /*16e0*/  IMAD.MOV.U32 R12, RZ, RZ, 0x1 ;  /* 0x00000001ff0c7424 */ /* 0x000fe200078e00ff */
[----:B------:R-:W-:Y:S02]  /*16f0*/  LOP3.LUT R18, R18, 0x1, RZ, 0xc0, !PT ;  /* 0x0000000112127812 */ /* 0x000fe400078ec0ff */
[----:B------:R-:W-:Y:S02]  /*1700*/  @!P3 SHF.R.U64 R24, R2, 0xb, R3 ;  /* 0x0000000b0218b819 */ /* 0x000fe40000001203 */
[----:B------:R-:W-:-:S02]  /*1710*/  IADD3 R25, PT, PT, R25, R18, R21 ;  /* 0x0000001219197210 */ /* 0x000fc40007ffe015 */
[----:B------:R-:W-:Y:S01]  /*1720*/  LOP3.LUT R21, R22, R27, RZ, 0xfc, !PT ;  /* 0x0000001b16157212 */ /* 0x000fe200078efcff */
[----:B------:R-:W-:Y:S01]  /*1730*/  IMAD.MOV.U32 R22, RZ, RZ, RZ ;  /* 0x000000ffff167224 */ /* 0x000fe200078e00ff */
[----:B------:R-:W-:Y:S02]  /*1740*/  @!P3 LOP3.LUT R24, R24, 0x1, RZ, 0xc0, !PT ;  /* 0x000000011818b812 */ /* 0x000fe400078ec0ff */
[----:B------:R-:W-:Y:S02]  /*1750*/  @!P3 SHF.R.U64 R27, R2, 0xd, R3 ;  /* 0x0000000d021bb819 */ /* 0x000fe40000001203 */
[----:B------:R-:W-:Y:S02]  /*1760*/  @!P3 IADD3 R24, PT, PT, R26, R25, R24 ;  /* 0x000000191a18b210 */ /* 0x000fe40007ffe018 */
[----:B------:R-:W-:Y:S02]  /*1770*/  @!P3 LOP3.LUT R27, R27, 0x1, RZ, 0xc0, !PT ;  /* 0x000000011b1bb812 */ /* 0x000fe400078ec0ff */
[----:B------:R-:W-:-:S02]  /*1780*/  @P2 SEL R12, RZ, 0x1, !P1 ;  /* 0x00000001ff0c2807 */ /* 0x000fc40004800000 */
[C---:B------:R-:W-:Y:S01]  /*1790*/  SHF.L.U64.HI R22, R19.reuse, 0x3, R22 ;  /* 0x0000000313167819 */ /* 0x040fe20000010216 */
[----:B------:R-:W-:Y:S01]  /*17a0*/  @!P3 IMAD.IADD R25, R24, 0x1, R27 ;  /* 0x000000011819b824 */ /* 0x000fe200078e021b */
[C-C-:B------:R-:W-:Y:S01]  /*17b0*/  @P4 SHF.R.U64 R24, R6.reuse, 0xc, R7.reuse ;  /* 0x0000000c06184819 */ /* 0x140fe20000001207 */
[----:B------:R-:W-:Y:S01]  /*17c0*/  IMAD.SHL.U32 R19, R19, 0x8, RZ ;  /* 0x0000000813137824 */ /* 0x000fe200078e00ff */
[C-C-:B------:R-:W-:Y:S02]  /*17d0*/  @P4 SHF.R.U64 R26, R6.reuse, 0xd, R7.reuse ;  /* 0x0000000d061a4819 */ /* 0x140fe40000001207 */
[----:B------:R-:W-:Y:S02]  /*17e0*/  ISETP.NE.AND P2, PT, R25, 0x3, PT ;  /* 0x000000031900780c */ /* 0x000fe40003f45270 */
[----:B------:R-:W-:Y:S02]  /*17f0*/  LOP3.LUT R19, R19, R20, RZ, 0xfc, !PT ;  /* 0x0000001413137212 */ /* 0x000fe400078efcff */
[----:B------:R-:W-:-:S02]  /*1800*/  @P4 SHF.R.U64 R20, R6, 0xe, R7 ;  /* 0x0000000e06144819 */ /* 0x000fc40000001207 */
[----:B------:R-:W-:Y:S02]  /*1810*/  @P4 LOP3.LUT R26, R26, 0x1, RZ, 0xc0, !PT ;  /* 0x000000011a1a4812 */ /* 0x000fe400078ec0ff */
[----:B------:R-:W-:Y:S02]  /*1820*/  @P4 LOP3.LUT R20, R20, 0x1, RZ, 0xc0, !PT ;  /* 0x0000000114144812 */ /* 0x000fe400078ec0ff */
[----:B------:R-:W-:Y:S02]  /*1830*/  @!P3 SHF.R.U64 R27, R2, 0xd, R3 ;  /* 0x0000000d021bb819 */ /* 0x000fe40000001203 */
[----:B------:R-:W-:Y:S02]  /*1840*/  @P5 ISETP.EQ.U32.AND.EX P0, PT, RZ, RZ, !P0, P6 ;  /* 0x000000ffff00520c */ /* 0x000fe40004702160 */
[----:B------:R-:W-:Y:S02]  /*1850*/  @P2 ISETP.NE.AND P1, PT, R25, 0x2, PT ;  /* 0x000000021900280c */ /* 0x000fe40003f25270 */
[----:B------:R-:W-:Y:S01]  /*1860*/  @P4 LOP3.LUT R25, R24, 0x1, RZ, 0xc0, !PT ;  /* 0x0000000118194812 */ /* 0x000fe200078ec0ff */
[----:B------:R-:W-:Y:S01]  /*1870*/  IMAD.MOV.U32 R24, RZ, RZ, RZ ;  /* 0x000000ffff187224 */ /* 0x000fe200078e00ff */
[----:B------:R-:W-:-:S02]  /*1880*/  @P2 ISETP.EQ.U32.AND P6, PT, R23, 0x1, PT ;  /* 0x000000011700280c */ /* 0x000fc40003fc2070 */
[----:B------:R-:W-:Y:S02]  /*1890*/  @P4 IADD3 R24, PT, PT, R20, R25, R26 ;  /* 0x0000001914184210 */ /* 0x000fe40007ffe01a */
[----:B------:R-:W-:Y:S02]  /*18a0*/  SHF.R.U64 R20, R4, 0xe, R5 ;  /* 0x0000000e04147819 */ /* 0x000fe40000001205 */
[----:B------:R-:W-:Y:S02]  /*18b0*/  @!P3 SHF.R.U64 R25, R2, 0xc, R3 ;  /* 0x0000000c0219b819 */ /* 0x000fe40000001203 */
[----:B------:R-:W-:Y:S02]  /*18c0*/  LOP3.LUT R20, R20, 0x1, RZ, 0xc0, !PT ;  /* 0x0000000114147812 */ /* 0x000fe400078ec0ff */
[----:B------:R-:W-:Y:S02]  /*18d0*/  @!P3 LOP3.LUT R26, R25, 0x1, RZ, 0xc0, !PT ;  /* 0x00000001191ab812 */ /* 0x000fe400078ec0ff */
[----:B------:R-:W-:-:S02]  /*18e0*/  IADD3 R25, PT, PT, R24, R20, R23 ;  /* 0x0000001418197210 */ /* 0x000fc40007ffe017 */
[----:B------:R-:W-:Y:S02]  /*18f0*/  @!P3 LOP3.LUT R27, R27, 0x1, RZ, 0xc0, !PT ;  /* 0x000000011b1bb812 */ /* 0x000fe400078ec0ff */
[--C-:B------:R-:W-:Y:S02]  /*1900*/  @!P3 SHF.R.U64 R23, R2, 0xe, R3.reuse ;  /* 0x0000000e0217b819 */ /* 0x100fe40000001203 */
[----:B------:R-:W-:Y:S01]  /*1910*/  @!P3 IADD3 R24, PT, PT, R27, R25, R26 ;  /* 0x000000191b18b210 */ /* 0x000fe20007ffe01a */
[----:B------:R-:W-:Y:S01]  /*1920*/  IMAD.SHL.U32 R26, R17, 0x10, RZ ;  /* 0x00000010111a7824 */ /* 0x000fe200078e00ff */
[----:B------:R-:W-:Y:S02]  /*1930*/  @!P3 LOP3.LUT R23, R23, 0x1, RZ, 0xc0, !PT ;  /* 0x000000011717b812 */ /* 0x000fe400078ec0ff */
[----:B------:R-:W-:Y:S01]  /*1940*/  LOP3.LUT R21, R22, R21, RZ, 0xfc, !PT ;  /* 0x0000001516157212 */ /* 0x000fe200078efcff */
[----:B------:R-:W-:Y:S01]  /*1950*/  IMAD.MOV.U32 R22, RZ, RZ, RZ ;  /* 0x000000ffff167224 */ /* 0x000fe200078e00ff */
[----:B------:R-:W-:Y:S01]  /*1960*/  @!P3 SHF.R.U64 R27, R2, 0xe, R3 ;  /* 0x0000000e021bb819 */ /* 0x000fe20000001203 */
[----:B------:R-:W-:Y:S01]  /*1970*/  @!P3 IMAD.IADD R25, R24, 0x1, R23 ;  /* 0x000000011819b824 */ /* 0x000fe200078e0217 */
[----:B------:R-:W-:-:S02]  /*1980*/  LOP3.LUT R23, R26, R19, RZ, 0xfc, !PT ;  /* 0x000000131a177212 */ /* 0x000fc400078efcff */
[----:B------:R-:W-:Y:S01]  /*1990*/  SHF.L.U64.HI R22, R17, 0x4, R22 ;  /* 0x0000000411167819 */ /* 0x000fe20000010216 */
[----:B------:R-:W-:Y:S01]  /*19a0*/  IMAD.MOV.U32 R17, RZ, RZ, 0x1 ;  /* 0x00000001ff117424 */ /* 0x000fe200078e00ff */
[----:B------:R-:W-:Y:S02]  /*19b0*/  @P5 SEL R17, RZ, 0x1, !P0 ;  /* 0x00000001ff115807 */ /* 0x000fe40004000000 */
[----:B------:R-:W-:Y:S02]  /*19c0*/  ISETP.NE.AND P5, PT, R25, 0x3, PT ;  /* 0x000000031900780c */ /* 0x000fe40003fa5270 */
[C-C-:B------:R-:W-:Y:S02]  /*19d0*/  @P4 SHF.R.U64 R24, R6.reuse, 0xd, R7.reuse ;  /* 0x0000000d06184819 */ /* 0x140fe40000001207 */
[----:B------:R-:W-:Y:S02]  /*19e0*/  @P4 SHF.R.U64 R19, R6, 0xf, R7 ;  /* 0x0000000f06134819 */ /* 0x000fe40000001207 */
[----:B------:R-:W-:Y:S01]  /*19f0*/  @P4 LOP3.LUT R26, R24, 0x1, RZ, 0xc0, !PT ;  /* 0x00000001181a4812 */ /* 0x000fe200078ec0ff */
[----:B------:R-:W-:Y:S01]  /*1a00*/  IMAD.MOV.U32 R24, RZ, RZ, RZ ;  /* 0x000000ffff187224 */ /* 0x000fe200078e00ff */
[----:B------:R-:W-:-:S02]  /*1a10*/  @P4 LOP3.LUT R19, R19, 0x1, RZ, 0xc0, !PT ;  /* 0x0000000113134812 */ /* 0x000fc400078ec0ff */
[----:B------:R-:W-:Y:S02]  /*1a20*/  @!P3 LOP3.LUT R27, R27, 0x1, RZ, 0xc0, !PT ;  /* 0x000000011b1bb812 */ /* 0x000fe400078ec0ff */
[----:B------:R-:W-:Y:S02]  /*1a30*/  @P2 ISETP.EQ.U32.AND.EX P1, PT, RZ, RZ, !P1, P6 ;  /* 0x000000ffff00220c */ /* 0x000fe40004f22160 */
[----:B------:R-:W-:Y:S02]  /*1a40*/  @P5 ISETP.NE.AND P0, PT, R25, 0x2, PT ;  /* 0x000000021900580c */ /* 0x000fe40003f05270 */
[----:B------:R-:W-:Y:S02]  /*1a50*/  @P4 SHF.R.U64 R25, R6, 0xe, R7 ;  /* 0x0000000e06194819 */ /* 0x000fe40000001207 */
[----:B------:R-:W-:Y:S02]  /*1a60*/  @P5 ISETP.EQ.U32.AND P6, PT, R18, 0x1, PT ;  /* 0x000000011200580c */ /* 0x000fe40003fc2070 */
[----:B------:R-:W-:-:S02]  /*1a70*/  @P4 LOP3.LUT R25, R25, 0x1, RZ, 0xc0, !PT ;  /* 0x0000000119194812 */ /* 0x000fc400078ec0ff */
[----:B------:R-:W-:Y:S02]  /*1a80*/  @P5 ISETP.EQ.U32.AND.EX P0, PT, RZ, RZ, !P0, P6 ;  /* 0x000000ffff00520c */ /* 0x000fe40004702160 */
[----:B------:R-:W-:Y:S02]  /*1a90*/  @P4 IADD3 R24, PT, PT, R19, R26, R25 ;  /* 0x0000001a13184210 */ /* 0x000fe40007ffe019 */
[----:B------:R-:W-:Y:S02]  /*1aa0*/  SHF.R.U64 R19, R4, 0xf, R5 ;  /* 0x0000000f04137819 */ /* 0x000fe40000001205 */
[----:B------:R-:W-:Y:S02]  /*1ab0*/  @!P3 SHF.R.U64 R25, R2, 0xd, R3 ;  /* 0x0000000d0219b819 */ /* 0x000fe40000001203 */
[----:B------:R-:W-:Y:S02]  /*1ac0*/  LOP3.LUT R19, R19, 0x1, RZ, 0xc0, !PT ;  /* 0x0000000113137812 */ /* 0x000fe400078ec0ff */
[----:B------:R-:W-:-:S02]  /*1ad0*/  @!P3 LOP3.LUT R26, R25, 0x1, RZ, 0xc0, !PT ;  /* 0x00000001191ab812 */ /* 0x000fc400078ec0ff */
[----:B------:R-:W-:Y:S02]  /*1ae0*/  IADD3 R25, PT, PT, R24, R19, R18 ;  /* 0x0000001318197210 */ /* 0x000fe40007ffe012 */
[----:B------:R-:W-:Y:S02]  /*1af0*/  LOP3.LUT R18, R22, R21, RZ, 0xfc, !PT ;  /* 0x0000001516127212 */ /* 0x000fe400078efcff */
[----:B------:R-:W-:Y:S01]  /*1b00*/  @!P3 IADD3 R24, PT, PT, R27, R25, R26 ;  /* 0x000000191b18b210 */ /* 0x000fe20007ffe01a */
[----:B------:R-:W-:Y:S01]  /*1b10*/  IMAD.MOV.U32 R27, RZ, RZ, RZ ;  /* 0x000000ffff1b7224 */ /* 0x000fe200078e00ff */
[----:B------:R-:W-:Y:S01]  /*1b20*/  @!P3 SHF.R.U64 R21, R2, 0xf, R3 ;  /* 0x0000000f0215b819 */ /* 0x000fe20000001203 */
[----:B------:R-:W-:Y:S01]  /*1b30*/  IMAD.MOV.U32 R22, RZ, RZ, R25 ;  /* 0x000000ffff167224 */ /* 0x000fe200078e0019 */
[----:B------:R-:W-:Y:S02]  /*1b40*/  @P4 SHF.R.U64 R26, R6, 0xf, R7 ;  /* 0x0000000f061a4819 */ /* 0x000fe40000001207 */
[----:B------:R-:W-:-:S02]  /*1b50*/  @!P3 LOP3.LUT R21, R21, 0x1, RZ, 0xc0, !PT ;  /* 0x000000011515b812 */ /* 0x000fc400078ec0ff */
[C---:B------:R-:W-:Y:S01]  /*1b60*/  SHF.L.U64.HI R25, R16.reuse, 0x5, R27 ;  /* 0x0000000510197819 */ /* 0x040fe2000001021b */
[----:B------:R-:W-:Y:S01]  /*1b70*/  IMAD.SHL.U32 R16, R16, 0x20, RZ ;  /* 0x0000002010107824 */ /* 0x000fe200078e00ff */
[----:B------:R-:W-:Y:S01]  /*1b80*/  @P4 LOP3.LUT R26, R26, 0x1, RZ, 0xc0, !PT ;  /* 0x000000011a1a4812 */ /* 0x000fe200078ec0ff */
[----:B------:R-:W-:Y:S01]  /*1b90*/  @!P3 IMAD.IADD R22, R24, 0x1, R21 ;  /* 0x000000011816b824 */ /* 0x000fe200078e0215 */
[----:B------:R-:W-:Y:S02]  /*1ba0*/  @P4 SHF.R.U64 R21, R6, 0x10, R7 ;  /* 0x0000001006154819 */ /* 0x000fe40000001207 */
[----:B------:R-:W-:Y:S01]  /*1bb0*/  LOP3.LUT R23, R16, R23, RZ, 0xfc, !PT ;  /* 0x0000001710177212 */ /* 0x000fe200078efcff */
[----:B------:R-:W-:Y:S01]  /*1bc0*/  IMAD.MOV.U32 R16, RZ, RZ, 0x1 ;  /* 0x00000001ff107424 */ /* 0x000fe200078e00ff */
[----:B------:R-:W-:Y:S02]  /*1bd0*/  @P2 SEL R16, RZ, 0x1, !P1 ;  /* 0x00000001ff102807 */ /* 0x000fe40004800000 */
[----:B------:R-:W-:-:S02]  /*1be0*/  ISETP.NE.AND P2, PT, R22, 0x3, PT ;  /* 0x000000031600780c */ /* 0x000fc40003f45270 */
[----:B------:R-:W-:-:S11]  /*1bf0*/  @P4 LOP3.LUT R21, R21, 0x1, RZ, 0xc0, !PT ;  /* 0x0000000115154812 */ /* 0x000fd600078ec0ff */
[----:B------:R-:W-:Y:S02]  /*1c00*/  @P2 ISETP.NE.AND P1, PT, R22, 0x2, PT ;  /* 0x000000021600280c */ /* 0x000fe40003f25270 */
[----:B------:R-:W-:Y:S02]  /*1c10*/  @P4 SHF.R.U64 R22, R6, 0xe, R7 ;  /* 0x0000000e06164819 */ /* 0x000fe40000001207 */
[----:B------:R-:W-:Y:S02]  /*1c20*/  @P2 ISETP.EQ.U32.AND P6, PT, R20, 0x1, PT ;  /* 0x000000011400280c */ /* 0x000fe40003fc2070 */
[----:B------:R-:W-:Y:S01]  /*1c30*/  @P4 LOP3.LUT R24, R22, 0x1, RZ, 0xc0, !PT ;  /* 0x0000000116184812 */ /* 0x000fe200078ec0ff */
[----:B------:R-:W-:Y:S01]  /*1c40*/  IMAD.MOV.U32 R22, RZ, RZ, RZ ;  /* 0x000000ffff167224 */ /* 0x000fe200078e00ff */
[----:B------:R-:W-:Y:S02]  /*1c50*/  @P2 ISETP.EQ.U32.AND.EX P1, PT, RZ, RZ, !P1, P6 ;  /* 0x000000ffff00220c */ /* 0x000fe40004f22160 */
        /* <DEDUP_REMOVED lines=8> */
[----:B------:R-:W-:Y:S01]  /*1ce0*/  LOP3.LUT R20, R25, R18, RZ, 0xfc, !PT ;  /* 0x0000001219147212 */ /* 0x000fe200078efcff */
[----:B------:R-:W-:Y:S01]  /*1cf0*/  IMAD.MOV.U32 R18, RZ, RZ, RZ ;  /* 0x000000ffff127224 */ /* 0x000fe200078e00ff */
[----:B------:R-:W-:Y:S02]  /*1d00*/  @!P3 IADD3 R22, PT, PT, R26, R24, R27 ;  /* 0x000000181a16b210 */ /* 0x000fe40007ffe01b */
[----:B------:R-:W-:Y:S02]  /*1d10*/  @!P3 SHF.R.U64 R27, R2, 0x10, R3 ;  /* 0x00000010021bb819 */ /* 0x000fe40000001203 */
[C---:B------:R-:W-:Y:S01]  /*1d20*/  SHF.L.U64.HI R25, R15.reuse, 0x6, R18 ;  /* 0x000000060f197819 */ /* 0x040fe20000010212 */
[----:B------:R-:W-:Y:S01]  /*1d30*/  IMAD.SHL.U32 R18, R15, 0x40, RZ ;  /* 0x000000400f127824 */ /* 0x000fe200078e00ff */
[----:B------:R-:W-:Y:S01]  /*1d40*/  @!P3 LOP3.LUT R27, R27, 0x1, RZ, 0xc0, !PT ;  /* 0x000000011b1bb812 */ /* 0x000fe200078ec0ff */
[----:B------:R-:W-:Y:S01]  /*1d50*/  IMAD.MOV.U32 R15, RZ, RZ, 0x1 ;  /* 0x00000001ff0f7424 */ /* 0x000fe200078e00ff */
[----:B------:R-:W-:-:S02]  /*1d60*/  @P5 SEL R15, RZ, 0x1, !P0 ;  /* 0x00000001ff0f5807 */ /* 0x000fc40004000000 */
[----:B------:R-:W-:Y:S01]  /*1d70*/  LOP3.LUT R23, R18, R23, RZ, 0xfc, !PT ;  /* 0x0000001712177212 */ /* 0x000fe200078efcff */
[----:B------:R-:W-:Y:S01]  /*1d80*/  @!P3 IMAD.IADD R24, R22, 0x1, R27 ;  /* 0x000000011618b824 */ /* 0x000fe200078e021b */
[C-C-:B------:R-:W-:Y:S02]  /*1d90*/  @P4 SHF.R.U64 R22, R6.reuse, 0xf, R7.reuse ;  /* 0x0000000f06164819 */ /* 0x140fe40000001207 */
[----:B------:R-:W-:Y:S02]  /*1da0*/  @P4 SHF.R.U64 R18, R6, 0x11, R7 ;  /* 0x0000001106124819 */ /* 0x000fe40000001207 */
[----:B------:R-:W-:Y:S02]  /*1db0*/  ISETP.NE.AND P5, PT, R24, 0x3, PT ;  /* 0x000000031800780c */ /* 0x000fe40003fa5270 */
[----:B------:R-:W-:Y:S01]  /*1dc0*/  @P4 LOP3.LUT R27, R22, 0x1, RZ, 0xc0, !PT ;  /* 0x00000001161b4812 */ /* 0x000fe200078ec0ff */
[----:B------:R-:W-:Y:S01]  /*1dd0*/  IMAD.MOV.U32 R22, RZ, RZ, RZ ;  /* 0x000000ffff167224 */ /* 0x000fe200078e00ff */
[----:B------:R-:W-:-:S02]  /*1de0*/  @P4 LOP3.LUT R18, R18, 0x1, RZ, 0xc0, !PT ;  /* 0x0000000112124812 */ /* 0x000fc400078ec0ff */
[----:B------:R-:W-:-:S07]  /*1df0*/  @!P3 SHF.R.U64 R26, R2, 0x10, R3 ;  /* 0x00000010021ab819 */ /* 0x000fce0000001203 */
[----:B------:R-:W-:Y:S02]  /*1e00*/  @P5 ISETP.NE.AND P0, PT, R24, 0x2, PT ;  /* 0x000000021800580c */ /* 0x000fe40003f05270 */
[----:B------:R-:W-:Y:S02]  /*1e10*/  @P4 SHF.R.U64 R24, R6, 0x10, R7 ;  /* 0x0000001006184819 */ /* 0x000fe40000001207 */
[----:B------:R-:W-:Y:S02]  /*1e20*/  @P5 ISETP.EQ.U32.AND P6, PT, R19, 0x1, PT ;  /* 0x000000011300580c */ /* 0x000fe40003fc2070 */
[----:B------:R-:W-:Y:S02]  /*1e30*/  @P4 LOP3.LUT R24, R24, 0x1, RZ, 0xc0, !PT ;  /* 0x0000000118184812 */ /* 0x000fe400078ec0ff */
[----:B------:R-:W-:Y:S02]  /*1e40*/  @P5 ISETP.EQ.U32.AND.EX P0, PT, RZ, RZ, !P0, P6 ;  /* 0x000000ffff00520c */ /* 0x000fe40004702160 */
[----:B------:R-:W-:-:S02]  /*1e50*/  @P4 IADD3 R22, PT, PT, R18, R27, R24 ;  /* 0x0000001b12164210 */ /* 0x000fc40007ffe018 */
[----:B------:R-:W-:Y:S02]  /*1e60*/  SHF.R.U64 R18, R4, 0x11, R5 ;  /* 0x0000001104127819 */ /* 0x000fe40000001205 */
[----:B------:R-:W-:Y:S02]  /*1e70*/  @!P3 SHF.R.U64 R24, R2, 0xf, R3 ;  /* 0x0000000f0218b819 */ /* 0x000fe40000001203 */
[----:B------:R-:W-:Y:S02]  /*1e80*/  LOP3.LUT R18, R18, 0x1, RZ, 0xc0, !PT ;  /* 0x0000000112127812 */ /* 0x000fe400078ec0ff */
[----:B------:R-:W-:Y:S02]  /*1e90*/  @!P3 LOP3.LUT R27, R24, 0x1, RZ, 0xc0, !PT ;  /* 0x00000001181bb812 */ /* 0x000fe400078ec0ff */
[----:B------:R-:W-:Y:S02]  /*1ea0*/  @!P3 LOP3.LUT R24, R26, 0x1, RZ, 0xc0, !PT ;  /* 0x000000011a18b812 */ /* 0x000fe400078ec0ff */
[----:B------:R-:W-:-:S02]  /*1eb0*/  IADD3 R22, PT, PT, R22, R18, R19 ;  /* 0x0000001216167210 */ /* 0x000fc40007ffe013 */
[----:B------:R-:W-:Y:S02]  /*1ec0*/  LOP3.LUT R19, R25, R20, RZ, 0xfc, !PT ;  /* 0x0000001419137212 */ /* 0x000fe400078efcff */
[----:B------:R-:W-:Y:S01]  /*1ed0*/  @!P3 IADD3 R24, PT, PT, R24, R22, R27 ;  /* 0x000000161818b210 */ /* 0x000fe20007ffe01b */
[----:B------:R-:W-:Y:S01]  /*1ee0*/  IMAD.MOV.U32 R27, RZ, RZ, RZ ;  /* 0x000000ffff1b7224 */ /* 0x000fe200078e00ff */
[----:B------:R-:W-:Y:S01]  /*1ef0*/  @!P3 SHF.R.U64 R25, R2, 0x11, R3 ;  /* 0x000000110219b819 */ /* 0x000fe20000001203 */
[----:B------:R-:W-:Y:S01]  /*1f00*/  IMAD.MOV.U32 R20, RZ, RZ, R22 ;  /* 0x000000ffff147224 */ /* 0x000fe200078e0016 */
[----:B------:R-:W-:Y:S02]  /*1f10*/  @P4 SHF.R.U64 R26, R6, 0x11, R7 ;  /* 0x00000011061a4819 */ /* 0x000fe40000001207 */
[----:B------:R-:W-:Y:S02]  /*1f20*/  @!P3 LOP3.LUT R25, R25, 0x1, RZ, 0xc0, !PT ;  /* 0x000000011919b812 */ /* 0x000fe400078ec0ff */
[C---:B------:R-:W-:Y:S01]  /*1f30*/  SHF.L.U64.HI R22, R14.reuse, 0x7, R27 ;  /* 0x000000070e167819 */ /* 0x040fe2000001021b */
[----:B------:R-:W-:Y:S01]  /*1f40*/  IMAD.SHL.U32 R14, R14, 0x80, RZ ;  /* 0x000000800e0e7824 */ /* 0x000fe200078e00ff */
[----:B------:R-:W-:Y:S01]  /*1f50*/  @P4 LOP3.LUT R26, R26, 0x1, RZ, 0xc0, !PT ;  /* 0x000000011a1a4812 */ /* 0x000fe200078ec0ff */
[----:B------:R-:W-:Y:S01]  /*1f60*/  @!P3 IMAD.IADD R20, R24, 0x1, R25 ;  /* 0x000000011814b824 */ /* 0x000fe200078e0219 */
[----:B------:R-:W-:-:S02]  /*1f70*/  @P4 SHF.R.U64 R24, R6, 0x10, R7 ;  /* 0x0000001006184819 */ /* 0x000fc40000001207 */
[----:B------:R-:W-:Y:S01]  /*1f80*/  LOP3.LUT R23, R14, R23, RZ, 0xfc, !PT ;  /* 0x000000170e177212 */ /* 0x000fe200078efcff */
[----:B------:R-:W-:Y:S01]  /*1f90*/  IMAD.MOV.U32 R14, RZ, RZ, 0x1 ;  /* 0x00000001ff0e7424 */ /* 0x000fe200078e00ff */
[----:B------:R-:W-:Y:S02]  /*1fa0*/  @P2 SEL R14, RZ, 0x1, !P1 ;  /* 0x00000001ff0e2807 */ /* 0x000fe40004800000 */
[----:B------:R-:W-:Y:S02]  /*1fb0*/  ISETP.NE.AND P2, PT, R20, 0x3, PT ;  /* 0x000000031400780c */ /* 0x000fe40003f45270 */
[----:B------:R-:W-:Y:S01]  /*1fc0*/  @P4 LOP3.LUT R25, R24, 0x1, RZ, 0xc0, !PT ;  /* 0x0000000118194812 */ /* 0x000fe200078ec0ff */
[----:B------:R-:W-:Y:S01]  /*1fd0*/  IMAD.MOV.U32 R24, RZ, RZ, RZ ;  /* 0x000000ffff187224 */ /* 0x000fe200078e00ff */
[----:B------:R-:W-:-:S04]  /*1fe0*/  @!P3 SHF.R.U64 R27, R2, 0x11, R3 ;  /* 0x00000011021bb819 */ /* 0x000fc80000001203 */
[----:B------:R-:W-:-:S05]  /*1ff0*/  @!P3 LOP3.LUT R27, R27, 0x1, RZ, 0xc0, !PT ;  /* 0x000000011b1bb812 */ /* 0x000fca00078ec0ff */
        /* <DEDUP_REMOVED lines=10> */
[----:B------:R-:W-:Y:S02]  /*20a0*/  IADD3 R25, PT, PT, R24, R20, R21 ;  /* 0x0000001418197210 */ /* 0x000fe40007ffe015 */
[----:B------:R-:W-:Y:S01]  /*20b0*/  LOP3.LUT R21, R22, R19, RZ, 0xfc, !PT ;  /* 0x0000001316157212 */ /* 0x000fe200078efcff */
[----:B------:R-:W-:Y:S01]  /*20c0*/  IMAD.MOV.U32 R22, RZ, RZ, RZ ;  /* 0x000000ffff167224 */ /* 0x000fe200078e00ff */
[----:B------:R-:W-:-:S02]  /*20d0*/  @!P3 SHF.R.U64 R19, R2, 0x12, R3 ;  /* 0x000000120213b819 */ /* 0x000fc40000001203 */
[----:B------:R-:W-:Y:S01]  /*20e0*/  @!P3 IADD3 R24, PT, PT, R27, R25, R26 ;  /* 0x000000191b18b210 */ /* 0x000fe20007ffe01a */
[----:B------:R-:W-:Y:S01]  /*20f0*/  IMAD.SHL.U32 R26, R13, 0x100, RZ ;  /* 0x000001000d1a7824 */ /* 0x000fe200078e00ff */
[----:B------:R-:W-:Y:S02]  /*2100*/  @!P3 LOP3.LUT R19, R19, 0x1, RZ, 0xc0, !PT ;  /* 0x000000011313b812 */ /* 0x000fe400078ec0ff */
[----:B------:R-:W-:Y:S01]  /*2110*/  SHF.L.U64.HI R22, R13, 0x8, R22 ;  /* 0x000000080d167819 */ /* 0x000fe20000010216 */
[----:B------:R-:W-:Y:S01]  /*2120*/  IMAD.MOV.U32 R13, RZ, RZ, 0x1 ;  /* 0x00000001ff0d7424 */ /* 0x000fe200078e00ff */
[----:B------:R-:W-:Y:S01]  /*2130*/  @P5 SEL R13, RZ, 0x1, !P0 ;  /* 0x00000001ff0d5807 */ /* 0x000fe20004000000 */
[----:B------:R-:W-:Y:S01]  /*2140*/  @!P3 IMAD.IADD R25, R24, 0x1, R19 ;  /* 0x000000011819b824 */ /* 0x000fe200078e0213 */
[C-C-:B------:R-:W-:Y:S02]  /*2150*/  @P4 SHF.R.U64 R24, R6.reuse, 0x11, R7.reuse ;  /* 0x0000001106184819 */ /* 0x140fe40000001207 */
[----:B------:R-:W-:-:S02]  /*2160*/  @P4 SHF.R.U64 R19, R6, 0x13, R7 ;  /* 0x0000001306134819 */ /* 0x000fc40000001207 */
[----:B------:R-:W-:Y:S02]  /*2170*/  ISETP.NE.AND P5, PT, R25, 0x3, PT ;  /* 0x000000031900780c */ /* 0x000fe40003fa5270 */
[----:B------:R-:W-:Y:S02]  /*2180*/  LOP3.LUT R23, R26, R23, RZ, 0xfc, !PT ;  /* 0x000000171a177212 */ /* 0x000fe400078efcff */
[----:B------:R-:W-:Y:S01]  /*2190*/  @P4 LOP3.LUT R26, R24, 0x1, RZ, 0xc0, !PT ;  /* 0x00000001181a4812 */ /* 0x000fe200078ec0ff */
[----:B------:R-:W-:Y:S01]  /*21a0*/  IMAD.MOV.U32 R24, RZ, RZ, RZ ;  /* 0x000000ffff187224 */ /* 0x000fe200078e00ff */
[----:B------:R-:W-:Y:S02]  /*21b0*/  @P4 LOP3.LUT R19, R19, 0x1, RZ, 0xc0, !PT ;  /* 0x0000000113134812 */ /* 0x000fe400078ec0ff */
[----:B------:R-:W-:-:S04]  /*21c0*/  @!P3 SHF.R.U64 R27, R2, 0x12, R3 ;  /* 0x00000012021bb819 */ /* 0x000fc80000001203 */
[----:B------:R-:W-:Y:S02]  /*21d0*/  @!P3 LOP3.LUT R27, R27, 0x1, RZ, 0xc0, !PT ;  /* 0x000000011b1bb812 */ /* 0x000fe400078ec0ff */
[----:B------:R-:W-:Y:S02]  /*21e0*/  @P5 ISETP.NE.AND P0, PT, R25, 0x2, PT ;  /* 0x000000021900580c */ /* 0x000fe40003f05270 */
[----:B------:R-:W-:Y:S02]  /*21f0*/  @P4 SHF.R.U64 R25, R6, 0x12, R7 ;  /* 0x0000001206194819 */ /* 0x000fe40000001207 */
[----:B------:R-:W-:Y:S02]  /*2200*/  @P5 ISETP.EQ.U32.AND P6, PT, R18, 0x1, PT ;  /* 0x000000011200580c */ /* 0x000fe40003fc2070 */
[----:B------:R-:W-:Y:S02]  /*2210*/  @P4 LOP3.LUT R25, R25, 0x1, RZ, 0xc0, !PT ;  /* 0x0000000119194812 */ /* 0x000fe400078ec0ff */
[----:B------:R-:W-:-:S02]  /*2220*/  @P5 ISETP.EQ.U32.AND.EX P0, PT, RZ, RZ, !P0, P6 ;  /* 0x000000ffff00520c */ /* 0x000fc40004702160 */
[----:B------:R-:W-:Y:S02]  /*2230*/  @P4 IADD3 R24, PT, PT, R19, R26, R25 ;  /* 0x0000001a13184210 */ /* 0x000fe40007ffe019 */
[----:B------:R-:W-:Y:S02]  /*2240*/  SHF.R.U64 R19, R4, 0x13, R5 ;  /* 0x0000001304137819 */ /* 0x000fe40000001205 */
[----:B------:R-:W-:Y:S02]  /*2250*/  @!P3 SHF.R.U64 R25, R2, 0x11, R3 ;  /* 0x000000110219b819 */ /* 0x000fe40000001203 */
[----:B------:R-:W-:Y:S02]  /*2260*/  LOP3.LUT R19, R19, 0x1, RZ, 0xc0, !PT ;  /* 0x0000000113137812 */ /* 0x000fe400078ec0ff */
[----:B------:R-:W-:Y:S02]  /*2270*/  @!P3 LOP3.LUT R26, R25, 0x1, RZ, 0xc0, !PT ;  /* 0x00000001191ab812 */ /* 0x000fe400078ec0ff */
[----:B------:R-:W-:-:S02]  /*2280*/  IADD3 R25, PT, PT, R24, R19, R18 ;  /* 0x0000001318197210 */ /* 0x000fc40007ffe012 */
[----:B------:R-:W-:Y:S02]  /*2290*/  LOP3.LUT R18, R22, R21, RZ, 0xfc, !PT ;  /* 0x0000001516127212 */ /* 0x000fe400078efcff */
[----:B------:R-:W-:Y:S01]  /*22a0*/  @!P3 SHF.R.U64 R21, R2, 0x13, R3 ;  /* 0x000000130215b819 */ /* 0x000fe20000001203 */
[----:B------:R-:W-:Y:S01]  /*22b0*/  IMAD.MOV.U32 R22, RZ, RZ, R25 ;  /* 0x000000ffff167224 */ /* 0x000fe200078e0019 */
[----:B------:R-:W-:Y:S01]  /*22c0*/  @!P3 IADD3 R24, PT, PT, R27, R25, R26 ;  /* 0x000000191b18b210 */ /* 0x000fe20007ffe01a */
[----:B------:R-:W-:Y:S01]  /*22d0*/  IMAD.MOV.U32 R26, RZ, RZ, RZ ;  /* 0x000000ffff1a7224 */ /* 0x000fe200078e00ff */
[----:B------:R-:W-:-:S04]  /*22e0*/  @!P3 LOP3.LUT R21, R21, 0x1, RZ, 0xc0, !PT ;  /* 0x000000011515b812 */ /* 0x000fc800078ec0ff */
[C---:B------:R-:W-:Y:S01]  /*22f0*/  SHF.L.U64.HI R25, R11.reuse, 0x9, R26 ;  /* 0x000000090b197819 */ /* 0x040fe2000001021a */
[----:B------:R-:W-:Y:S01]  /*2300*/  @!P3 IMAD.IADD R22, R24, 0x1, R21 ;  /* 0x000000011816b824 */ /* 0x000fe200078e0215 */
[----:B------:R-:W-:Y:S01]  /*2310*/  @P4 SHF.R.U64 R21, R6, 0x14, R7 ;  /* 0x0000001406154819 */ /* 0x000fe20000001207 */
[----:B------:R-:W-:Y:S02]  /*2320*/  IMAD.SHL.U32 R26, R11, 0x200, RZ ;  /* 0x000002000b1a7824 */ /* 0x000fe400078e00ff */
[----:B------:R-:W-:Y:S01]  /*2330*/  IMAD.MOV.U32 R11, RZ, RZ, 0x1 ;  /* 0x00000001ff0b7424 */ /* 0x000fe200078e00ff */
[----:B------:R-:W-:Y:S02]  /*2340*/  @P2 SEL R11, RZ, 0x1, !P1 ;  /* 0x00000001ff0b2807 */ /* 0x000fe40004800000 */
[----:B------:R-:W-:Y:S02]  /*2350*/  ISETP.NE.AND P2, PT, R22, 0x3, PT ;  /* 0x000000031600780c */ /* 0x000fe40003f45270 */
[----:B------:R-:W-:-:S02]  /*2360*/  LOP3.LUT R23, R26, R23, RZ, 0xfc, !PT ;  /* 0x000000171a177212 */ /* 0x000fc400078efcff */
[----:B------:R-:W-:Y:S02]  /*2370*/  @P4 SHF.R.U64 R26, R6, 0x13, R7 ;  /* 0x00000013061a4819 */ /* 0x000fe40000001207 */
[----:B------:R-:W-:Y:S02]  /*2380*/  @P4 LOP3.LUT R21, R21, 0x1, RZ, 0xc0, !PT ;  /* 0x0000000115154812 */ /* 0x000fe400078ec0ff */
[----:B------:R-:W-:-:S05]  /*2390*/  @P4 LOP3.LUT R26, R26, 0x1, RZ, 0xc0, !PT ;  /* 0x000000011a1a4812 */ /* 0x000fca00078ec0ff */
        /* <DEDUP_REMOVED lines=20> */
[----:B------:R-:W-:-:S02]  /*24e0*/  @!P3 LOP3.LUT R27, R27, 0x1, RZ, 0xc0, !PT ;  /* 0x000000011b1bb812 */ /* 0x000fc400078ec0ff */
[----:B------:R-:W-:Y:S02]  /*24f0*/  @P4 SHF.R.U64 R18, R6, 0x15, R7 ;  /* 0x0000001506124819 */ /* 0x000fe40000001207 */
[----:B------:R-:W-:Y:S01]  /*2500*/  LOP3.LUT R23, R12, R23, RZ, 0xfc, !PT ;  /* 0x000000170c177212 */ /* 0x000fe200078efcff */
[----:B------:R-:W-:Y:S01]  /*2510*/  @!P3 IMAD.IADD R24, R22, 0x1, R27 ;  /* 0x000000011618b824 */ /* 0x000fe200078e021b */
[----:B------:R-:W-:Y:S01]  /*2520*/  @P4 SHF.R.U64 R22, R6, 0x13, R7 ;  /* 0x0000001306164819 */ /* 0x000fe20000001207 */
[----:B------:R-:W-:Y:S01]  /*2530*/  IMAD.MOV.U32 R12, RZ, RZ, 0x1 ;  /* 0x00000001ff0c7424 */ /* 0x000fe200078e00ff */
[----:B------:R-:W-:Y:S02]  /*2540*/  @P5 SEL R12, RZ, 0x1, !P0 ;  /* 0x00000001ff0c5807 */ /* 0x000fe40004000000 */
        /* <DEDUP_REMOVED lines=16> */
[----:B------:R-:W-:-:S02]  /*2650*/  LOP3.LUT R19, R25, R20, RZ, 0xfc, !PT ;  /* 0x0000001419137212 */ /* 0x000fc400078efcff */
[----:B------:R-:W-:Y:S01]  /*2660*/  @!P3 LOP3.LUT R24, R26, 0x1, RZ, 0xc0, !PT ;  /* 0x000000011a18b812 */ /* 0x000fe200078ec0ff */
[----:B------:R-:W-:Y:S01]  /*2670*/  IMAD.MOV.U32 R26, RZ, RZ, RZ ;  /* 0x000000ffff1a7224 */ /* 0x000fe200078e00ff */
[----:B------:R-:W-:Y:S01]  /*2680*/  @!P3 SHF.R.U64 R25, R2, 0x15, R3 ;  /* 0x000000150219b819 */ /* 0x000fe20000001203 */
[----:B------:R-:W-:Y:S01]  /*2690*/  IMAD.MOV.U32 R20, RZ, RZ, R22 ;  /* 0x000000ffff147224 */ /* 0x000fe200078e0016 */
[----:B------:R-:W-:Y:S02]  /*26a0*/  @!P3 IADD3 R24, PT, PT, R24, R22, R27 ;  /* 0x000000161818b210 */ /* 0x000fe40007ffe01b */
[----:B------:R-:W-:Y:S02]  /*26b0*/  @!P3 LOP3.LUT R25, R25, 0x1, RZ, 0xc0, !PT ;  /* 0x000000011919b812 */ /* 0x000fe400078ec0ff */
[C---:B------:R-:W-:Y:S01]  /*26c0*/  SHF.L.U64.HI R22, R17.reuse, 0xb, R26 ;  /* 0x0000000b11167819 */ /* 0x040fe2000001021a */
[----:B------:R-:W-:Y:S01]  /*26d0*/  IMAD.SHL.U32 R26, R17, 0x800, RZ ;  /* 0x00000800111a7824 */ /* 0x000fe200078e00ff */
[----:B------:R-:W-:Y:S01]  /*26e0*/  @!P3 SHF.R.U64 R27, R2, 0x15, R3 ;  /* 0x00000015021bb819 */ /* 0x000fe20000001203 */
[----:B------:R-:W-:Y:S01]  /*26f0*/  @!P3 IMAD.IADD R20, R24, 0x1, R25 ;  /* 0x000000011814b824 */ /* 0x000fe200078e0219 */
[----:B------:R-:W-:Y:S01]  /*2700*/  @P4 SHF.R.U64 R24, R6, 0x14, R7 ;  /* 0x0000001406184819 */ /* 0x000fe20000001207 */
[----:B------:R-:W-:Y:S01]  /*2710*/  IMAD.MOV.U32 R17, RZ, RZ, 0x1 ;  /* 0x00000001ff117424 */ /* 0x000fe200078e00ff */
[----:B------:R-:W-:-:S02]  /*2720*/  @P2 SEL R17, RZ, 0x1, !P1 ;  /* 0x00000001ff112807 */ /* 0x000fc40004800000 */
[----:B------:R-:W-:Y:S02]  /*2730*/  ISETP.NE.AND P2, PT, R20, 0x3, PT ;  /* 0x000000031400780c */ /* 0x000fe40003f45270 */
[----:B------:R-:W-:Y:S02]  /*2740*/  LOP3.LUT R23, R26, R23, RZ, 0xfc, !PT ;  /* 0x000000171a177212 */ /* 0x000fe400078efcff */
[----:B------:R-:W-:Y:S02]  /*2750*/  @P4 SHF.R.U64 R26, R6, 0x15, R7 ;  /* 0x00000015061a4819 */ /* 0x000fe40000001207 */
[----:B------:R-:W-:Y:S01]  /*2760*/  @P4 LOP3.LUT R25, R24, 0x1, RZ, 0xc0, !PT ;  /* 0x0000000118194812 */ /* 0x000fe200078ec0ff */
[----:B------:R-:W-:Y:S01]  /*2770*/  IMAD.MOV.U32 R24, RZ, RZ, RZ ;  /* 0x000000ffff187224 */ /* 0x000fe200078e00ff */
[----:B------:R-:W-:Y:S02]  /*2780*/  @P4 LOP3.LUT R26, R26, 0x1, RZ, 0xc0, !PT ;  /* 0x000000011a1a4812 */ /* 0x000fe400078ec0ff */
[----:B------:R-:W-:-:S03]  /*2790*/  @!P3 LOP3.LUT R27, R27, 0x1, RZ, 0xc0, !PT ;  /* 0x000000011b1bb812 */ /* 0x000fc600078ec0ff */
        /* <DEDUP_REMOVED lines=12> */
[----:B------:R-:W-:Y:S01]  /*2860*/  @!P3 IADD3 R24, PT, PT, R27, R25, R26 ;  /* 0x000000191b18b210 */ /* 0x000fe20007ffe01a */
[----:B------:R-:W-:Y:S01]  /*2870*/  IMAD.MOV.U32 R27, RZ, RZ, RZ ;  /* 0x000000ffff1b7224 */ /* 0x000fe200078e00ff */
[----:B------:R-:W-:-:S04]  /*2880*/  @!P3 SHF.R.U64 R19, R2, 0x16, R3 ;  /* 0x000000160213b819 */ /* 0x000fc80000001203 */
[----:B------:R-:W-:Y:S02]  /*2890*/  @!P3 LOP3.LUT R19, R19, 0x1, RZ, 0xc0, !PT ;  /* 0x000000011313b812 */ /* 0x000fe400078ec0ff */
[C---:B------:R-:W-:Y:S01]  /*28a0*/  SHF.L.U64.HI R22, R16.reuse, 0xc, R27 ;  /* 0x0000000c10167819 */ /* 0x040fe2000001021b */
[----:B------:R-:W-:Y:S01]  /*28b0*/  IMAD.SHL.U32 R16, R16, 0x1000, RZ ;  /* 0x0000100010107824 */ /* 0x000fe200078e00ff */
[----:B------:R-:W-:Y:S01]  /*28c0*/  @!P3 SHF.R.U64 R27, R2, 0x16, R3 ;  /* 0x00000016021bb819 */ /* 0x000fe20000001203 */
[----:B------:R-:W-:Y:S01]  /*28d0*/  @!P3 IMAD.IADD R25, R24, 0x1, R19 ;  /* 0x000000011819b824 */ /* 0x000fe200078e0213 */
[----:B------:R-:W-:Y:S02]  /*28e0*/  @P4 SHF.R.U64 R24, R6, 0x15, R7 ;  /* 0x0000001506184819 */ /* 0x000fe40000001207 */
[----:B------:R-:W-:Y:S01]  /*28f0*/  LOP3.LUT R23, R16, R23, RZ, 0xfc, !PT ;  /* 0x0000001710177212 */ /* 0x000fe200078efcff */
[----:B------:R-:W-:Y:S01]  /*2900*/  IMAD.MOV.U32 R16, RZ, RZ, 0x1 ;  /* 0x00000001ff107424 */ /* 0x000fe200078e00ff */
[----:B------:R-:W-:-:S02]  /*2910*/  @P5 SEL R16, RZ, 0x1, !P0 ;  /* 0x00000001ff105807 */ /* 0x000fc40004000000 */
[----:B------:R-:W-:Y:S02]  /*2920*/  ISETP.NE.AND P5, PT, R25, 0x3, PT ;  /* 0x000000031900780c */ /* 0x000fe40003fa5270 */
[----:B------:R-:W-:Y:S02]  /*2930*/  @P4 SHF.R.U64 R19, R6, 0x17, R7 ;  /* 0x0000001706134819 */ /* 0x000fe40000001207 */
[----:B------:R-:W-:Y:S01]  /*2940*/  @P4 LOP3.LUT R26, R24, 0x1, RZ, 0xc0, !PT ;  /* 0x00000001181a4812 */ /* 0x000fe200078ec0ff */
[----:B------:R-:W-:Y:S01]  /*2950*/  IMAD.MOV.U32 R24, RZ, RZ, RZ ;  /* 0x000000ffff187224 */ /* 0x000fe200078e00ff */
[----:B------:R-:W-:Y:S02]  /*2960*/  @P4 LOP3.LUT R19, R19, 0x1, RZ, 0xc0, !PT ;  /* 0x0000000113134812 */ /* 0x000fe400078ec0ff */
        /* <DEDUP_REMOVED lines=108> */
[----:B------:R-:W-:Y:S01]  /*3030*/  IMAD.U32 R26, R11, 0x10000, RZ ;  /* 0x000100000b1a7824 */ /* 0x000fe200078e00ff */
        /* <DEDUP_REMOVED lines=133> */
[----:B------:R-:W-:-:S07]  /*3890*/  @P4 LOP3.LUT R19, R19, 0x1, RZ, 0xc0, !PT ;  /* 0x0000000113134812 */ /* 0x000fce00078ec0ff */
[----:B------:R-:W-:Y:S02]  /*38a0*/  @P5 ISETP.NE.AND P0, PT, R25, 0x2, PT ;  /* 0x000000021900580c */ /* 0x000fe40003f05270 */
[----:B------:R-:W-:Y:S02]  /*38b0*/  @P4 SHF.R.U64 R25, R6, 0x1e, R7 ;  /* 0x0000001e06194819 */ /* 0x000fe40000001207 */
[----:B------:R-:W-:Y:S02]  /*38c0*/  @P5 ISETP.EQ.U32.AND P6, PT, R18, 0x1, PT ;  /* 0x000000011200580c */ /* 0x000fe40003fc2070 */
[----:B------:R-:W-:Y:S02]  /*38d0*/  @P4 LOP3.LUT R25, R25, 0x1, RZ, 0xc0, !PT ;  /* 0x0000000119194812 */ /* 0x000fe400078ec0ff */
[----:B------:R-:W-:Y:S02]  /*38e0*/  @P5 ISETP.EQ.U32.AND.EX P0, PT, RZ, RZ, !P0, P6 ;  /* 0x000000ffff00520c */ /* 0x000fe40004702160 */
[----:B------:R-:W-:-:S02]  /*38f0*/  @P4 IADD3 R24, PT, PT, R19, R26, R25 ;  /* 0x0000001a13184210 */ /* 0x000fc40007ffe019 */
[----:B------:R-:W-:Y:S02]  /*3900*/  SHF.R.U64 R19, R4, 0x1f, R5 ;  /* 0x0000001f04137819 */ /* 0x000fe40000001205 */
[C-C-:B------:R-:W-:Y:S02]  /*3910*/  @!P3 SHF.R.U64 R4, R2.reuse, 0x1d, R3.reuse ;  /* 0x0000001d0204b819 */ /* 0x140fe40000001203 */
[----:B------:R-:W-:Y:S02]  /*3920*/  LOP3.LUT R19, R19, 0x1, RZ, 0xc0, !PT ;  /* 0x0000000113137812 */ /* 0x000fe400078ec0ff */
[----:B------:R-:W-:Y:S02]  /*3930*/  @!P3 SHF.R.U64 R26, R2, 0x1e, R3 ;  /* 0x0000001e021ab819 */ /* 0x000fe40000001203 */
[----:B------:R-:W-:Y:S02]  /*3940*/  IADD3 R24, PT, PT, R24, R19, R18 ;  /* 0x0000001318187210 */ /* 0x000fe40007ffe012 */
[----:B------:R-:W-:-:S02]  /*3950*/  @!P3 LOP3.LUT R25, R4, 0x1, RZ, 0xc0, !PT ;  /* 0x000000010419b812 */ /* 0x000fc400078ec0ff */
[----:B------:R-:W-:Y:S02]  /*3960*/  LOP3.LUT R18, R22, R21, RZ, 0xfc, !PT ;  /* 0x0000001516127212 */ /* 0x000fe400078efcff */
[----:B------:R-:W-:Y:S02]  /*3970*/  @!P3 LOP3.LUT R4, R26, 0x1, RZ, 0xc0, !PT ;  /* 0x000000011a04b812 */ /* 0x000fe400078ec0ff */
[----:B------:R-:W-:Y:S02]  /*3980*/  @!P3 SHF.R.U64 R21, R2, 0x1f, R3 ;  /* 0x0000001f0215b819 */ /* 0x000fe40000001203 */
[----:B------:R-:W-:Y:S01]  /*3990*/  @!P3 IADD3 R4, PT, PT, R4, R24, R25 ;  /* 0x000000180404b210 */ /* 0x000fe20007ffe019 */
[----:B------:R-:W-:Y:S01]  /*39a0*/  IMAD.MOV.U32 R25, RZ, RZ, RZ ;  /* 0x000000ffff197224 */ /* 0x000fe200078e00ff */
[----:B------:R-:W-:-:S04]  /*39b0*/  @!P3 LOP3.LUT R21, R21, 0x1, RZ, 0xc0, !PT ;  /* 0x000000011515b812 */ /* 0x000fc800078ec0ff */
[----:B------:R-:W-:Y:S01]  /*39c0*/  SHF.L.U64.HI R25, R14, 0x15, R25 ;  /* 0x000000150e197819 */ /* 0x000fe20000010219 */
[----:B------:R-:W-:Y:S01]  /*39d0*/  @!P3 IMAD.IADD R24, R4, 0x1, R21 ;  /* 0x000000010418b824 */ /* 0x000fe200078e0215 */
[----:B------:R-:W-:Y:S01]  /*39e0*/  @P4 SHF.R.U64 R21, R6, 0x1f, R7 ;  /* 0x0000001f06154819 */ /* 0x000fe20000001207 */
[----:B------:R-:W-:Y:S01]  /*39f0*/  IMAD.MOV.U32 R4, RZ, RZ, 0x1 ;  /* 0x00000001ff047424 */ /* 0x000fe200078e00ff */
[----:B------:R-:W-:Y:S01]  /*3a00*/  @P2 SEL R4, RZ, 0x1, !P1 ;  /* 0x00000001ff042807 */ /* 0x000fe20004800000 */
[----:B------:R-:W-:Y:S01]  /*3a10*/  IMAD.SHL.U32 R14, R14, 0x200000, RZ ;  /* 0x002000000e0e7824 */ /* 0x000fe200078e00ff */
[----:B------:R-:W-:Y:S02]  /*3a20*/  ISETP.NE.AND P2, PT, R24, 0x3, PT ;  /* 0x000000031800780c */ /* 0x000fe40003f45270 */
[----:B------:R-:W-:Y:S02]  /*3a30*/  LOP3.LUT R18, R25, R18, RZ, 0xfc, !PT ;  /* 0x0000001219127212 */ /* 0x000fe400078efcff */
[----:B------:R-:W-:-:S02]  /*3a40*/  LOP3.LUT R23, R14, R23, RZ, 0xfc, !PT ;  /* 0x000000170e177212 */ /* 0x000fc400078efcff */
[----:B------:R-:W-:-:S04]  /*3a50*/  @P4 SHF.R.U64 R14, R6, 0x1e, R7 ;  /* 0x0000001e060e4819 */ /* 0x000fc80000001207 */
[----:B------:R-:W-:Y:S01]  /*3a60*/  @P4 LOP3.LUT R22, R14, 0x1, RZ, 0xc0, !PT ;  /* 0x000000010e164812 */ /* 0x000fe200078ec0ff */
[----:B------:R-:W-:Y:S02]  /*3a70*/  IMAD.MOV.U32 R14, RZ, RZ, RZ ;  /* 0x000000ffff0e7224 */ /* 0x000fe400078e00ff */
[----:B------:R-:W-:Y:S02]  /*3a80*/  @P2 ISETP.NE.AND P1, PT, R24, 0x2, PT ;  /* 0x000000021800280c */ /* 0x000fe40003f25270 */
[----:B------:R-:W-:Y:S02]  /*3a90*/  @P4 LOP3.LUT R24, R21, 0x1, RZ, 0xc0, !PT ;  /* 0x0000000115184812 */ /* 0x000fe400078ec0ff */
[----:B------:R-:W-:Y:S02]  /*3aa0*/  @P4 LOP3.LUT R21, R7, 0x1, RZ, 0xc0, !PT ;  /* 0x0000000107154812 */ /* 0x000fe400078ec0ff */
[----:B------:R-:W-:Y:S02]  /*3ab0*/  @P2 ISETP.EQ.U32.AND P6, PT, R20, 0x1, PT ;  /* 0x000000011400280c */ /* 0x000fe40003fc2070 */
[----:B------:R-:W-:-:S02]  /*3ac0*/  @P4 IADD3 R14, PT, PT, R21, R22, R24 ;  /* 0x00000016150e4210 */ /* 0x000fc40007ffe018 */
[C-C-:B------:R-:W-:Y:S02]  /*3ad0*/  @!P3 SHF.R.U64 R22, R2.reuse, 0x1e, R3.reuse ;  /* 0x0000001e0216b819 */ /* 0x140fe40000001203 */
[----:B------:R-:W-:Y:S02]  /*3ae0*/  @!P3 SHF.R.U64 R24, R2, 0x1f, R3 ;  /* 0x0000001f0218b819 */ /* 0x000fe40000001203 */
[----:B------:R-:W-:Y:S02]  /*3af0*/  LOP3.LUT R21, R5, 0x1, RZ, 0xc0, !PT ;  /* 0x0000000105157812 */ /* 0x000fe400078ec0ff */
[----:B------:R-:W-:Y:S02]  /*3b00*/  @!P3 LOP3.LUT R27, R22, 0x1, RZ, 0xc0, !PT ;  /* 0x00000001161bb812 */ /* 0x000fe400078ec0ff */
[----:B------:R-:W-:Y:S01]  /*3b10*/  @!P3 LOP3.LUT R22, R24, 0x1, RZ, 0xc0, !PT ;  /* 0x000000011816b812 */ /* 0x000fe200078ec0ff */
[----:B------:R-:W-:Y:S01]  /*3b20*/  IMAD.MOV.U32 R24, RZ, RZ, RZ ;  /* 0x000000ffff187224 */ /* 0x000fe200078e00ff */
[----:B------:R-:W-:Y:S01]  /*3b30*/  IADD3 R14, PT, PT, R14, R21, R20 ;  /* 0x000000150e0e7210 */ /* 0x000fe20007ffe014 */
[----:B------:R-:W-:Y:S01]  /*3b40*/  IMAD.SHL.U32 R20, R13, 0x400000, RZ ;  /* 0x004000000d147824 */ /* 0x000fe200078e00ff */
[----:B------:R-:W-:-:S02]  /*3b50*/  @P2 ISETP.EQ.U32.AND.EX P1, PT, RZ, RZ, !P1, P6 ;  /* 0x000000ffff00220c */ /* 0x000fc40004f22160 */
[----:B------:R-:W-:Y:S02]  /*3b60*/  @!P3 IADD3 R22, PT, PT, R22, R14, R27 ;  /* 0x0000000e1616b210 */ /* 0x000fe40007ffe01b */
[----:B------:R-:W-:Y:S02]  /*3b70*/  @!P3 LOP3.LUT R27, R3, 0x1, RZ, 0xc0, !PT ;  /* 0x00000001031bb812 */ /* 0x000fe400078ec0ff */
[----:B------:R-:W-:Y:S01]  /*3b80*/  SHF.L.U64.HI R25, R13, 0x16, R24 ;  /* 0x000000160d197819 */ /* 0x000fe20000010218 */
[----:B------:R-:W-:Y:S01]  /*3b90*/  IMAD.MOV.U32 R13, RZ, RZ, 0x1 ;  /* 0x00000001ff0d7424 */ /* 0x000fe200078e00ff */
[----:B------:R-:W-:Y:S01]  /*3ba0*/  @P5 SEL R13, RZ, 0x1, !P0 ;  /* 0x00000001ff0d5807 */ /* 0x000fe20004000000 */
[----:B------:R-:W-:Y:S01]  /*3bb0*/  @!P3 IMAD.IADD R14, R22, 0x1, R27 ;  /* 0x00000001160eb824 */ /* 0x000fe200078e021b */
[----:B------:R-:W-:Y:S02]  /*3bc0*/  LOP3.LUT R23, R20, R23, RZ, 0xfc, !PT ;  /* 0x0000001714177212 */ /* 0x000fe400078efcff */
[----:B------:R-:W-:-:S02]  /*3bd0*/  @P4 SHF.R.U64 R20, R6, 0x1f, R7 ;  /* 0x0000001f06144819 */ /* 0x000fc40000001207 */
[----:B------:R-:W-:Y:S02]  /*3be0*/  ISETP.NE.AND P5, PT, R14, 0x3, PT ;  /* 0x000000030e00780c */ /* 0x000fe40003fa5270 */
[----:B------:R-:W-:Y:S02]  /*3bf0*/  @P4 SHF.R.U32.HI R6, RZ, 0x1, R7 ;  /* 0x00000001ff064819 */ /* 0x000fe40000011607 */
[----:B------:R-:W-:Y:S01]  /*3c00*/  @P4 LOP3.LUT R27, R20, 0x1, RZ, 0xc0, !PT ;  /* 0x00000001141b4812 */ /* 0x000fe200078ec0ff */
[----:B------:R-:W-:Y:S01]  /*3c10*/  IMAD.MOV.U32 R20, RZ, RZ, RZ ;  /* 0x000000ffff147224 */ /* 0x000fe200078e00ff */
[----:B------:R-:W-:Y:S02]  /*3c20*/  @P4 LOP3.LUT R6, R6, 0x1, RZ, 0xc0, !PT ;  /* 0x0000000106064812 */ /* 0x000fe400078ec0ff */
[----:B------:R-:W-:Y:S02]  /*3c30*/  LOP3.LUT R25, R25, R18, RZ, 0xfc, !PT ;  /* 0x0000001219197212 */ /* 0x000fe400078efcff */
[----:B------:R-:W-:-:S03]  /*3c40*/  @!P3 SHF.R.U32.HI R24, RZ, 0x2, R3 ;  /* 0x00000002ff18b819 */ /* 0x000fc60000011603 */
[----:B------:R-:W-:Y:S02]  /*3c50*/  @P5 ISETP.NE.AND P0, PT, R14, 0x2, PT ;  /* 0x000000020e00580c */ /* 0x000fe40003f05270 */
[----:B------:R-:W-:Y:S02]  /*3c60*/  @P4 LOP3.LUT R14, R7, 0x1, RZ, 0xc0, !PT ;  /* 0x00000001070e4812 */ /* 0x000fe400078ec0ff */
[----:B------:R-:W-:Y:S02]  /*3c70*/  @P5 ISETP.EQ.U32.AND P6, PT, R19, 0x1, PT ;  /* 0x000000011300580c */ /* 0x000fe40003fc2070 */
[----:B------:R-:W-:Y:S02]  /*3c80*/  @P4 IADD3 R20, PT, PT, R6, R27, R14 ;  /* 0x0000001b06144210 */ /* 0x000fe40007ffe00e */
[----:B------:R-:W-:Y:S02]  /*3c90*/  SHF.R.U32.HI R14, RZ, 0x1, R5 ;  /* 0x00000001ff0e7819 */ /* 0x000fe40000011605 */
[----:B------:R-:W-:-:S02]  /*3ca0*/  @!P3 SHF.R.U64 R6, R2, 0x1f, R3 ;  /* 0x0000001f0206b819 */ /* 0x000fc40000001203 */
[----:B------:R-:W-:Y:S02]  /*3cb0*/  LOP3.LUT R14, R14, 0x1, RZ, 0xc0, !PT ;  /* 0x000000010e0e7812 */ /* 0x000fe400078ec0ff */
[----:B------:R-:W-:Y:S02]  /*3cc0*/  @P5 ISETP.EQ.U32.AND.EX P0, PT, RZ, RZ, !P0, P6 ;  /* 0x000000ffff00520c */ /* 0x000fe40004702160 */
[----:B------:R-:W-:Y:S02]  /*3cd0*/  IADD3 R2, PT, PT, R20, R14, R19 ;  /* 0x0000000e14027210 */ /* 0x000fe40007ffe013 */
[----:B------:R-:W-:Y:S02]  /*3ce0*/  @!P3 LOP3.LUT R19, R6, 0x1, RZ, 0xc0, !PT ;  /* 0x000000010613b812 */ /* 0x000fe400078ec0ff */
[----:B------:R-:W-:Y:S01]  /*3cf0*/  @!P3 LOP3.LUT R6, R3, 0x1, RZ, 0xc0, !PT ;  /* 0x000000010306b812 */ /* 0x000fe200078ec0ff */
[----:B------:R-:W-:Y:S01]  /*3d00*/  IMAD.MOV.U32 R18, RZ, RZ, R2 ;  /* 0x000000ffff127224 */ /* 0x000fe200078e0002 */
[----:B------:R-:W-:-:S02]  /*3d10*/  @!P3 SHF.R.U32.HI R20, RZ, 0x1, R3 ;  /* 0x00000001ff14b819 */ /* 0x000fc40000011603 */
[----:B------:R-:W-:Y:S01]  /*3d20*/  @!P3 IADD3 R19, PT, PT, R6, R2, R19 ;  /* 0x000000020613b210 */ /* 0x000fe20007ffe013 */
[----:B------:R-:W-:Y:S01]  /*3d30*/  IMAD.SHL.U32 R2, R11, 0x800000, RZ ;  /* 0x008000000b027824 */ /* 0x000fe200078e00ff */
[----:B------:R-:W-:Y:S01]  /*3d40*/  @!P3 LOP3.LUT R20, R20, 0x1, RZ, 0xc0, !PT ;  /* 0x000000011414b812 */ /* 0x000fe200078ec0ff */
[----:B------:R-:W-:Y:S01]  /*3d50*/  IMAD.MOV.U32 R6, RZ, RZ, RZ ;  /* 0x000000ffff067224 */ /* 0x000fe200078e00ff */
[----:B------:R-:W-:Y:S02]  /*3d60*/  @!P3 LOP3.LUT R24, R24, 0x1, RZ, 0xc0, !PT ;  /* 0x000000011818b812 */ /* 0x000fe400078ec0ff */
[----:B------:R-:W-:Y:S01]  /*3d70*/  LOP3.LUT R23, R2, R23, RZ, 0xfc, !PT ;  /* 0x0000001702177212 */ /* 0x000fe200078efcff */
[----:B------:R-:W-:Y:S01]  /*3d80*/  @!P3 IMAD.IADD R18, R19, 0x1, R20 ;  /* 0x000000011312b824 */ /* 0x000fe200078e0214 */
[----:B------:R-:W-:Y:S01]  /*3d90*/  SHF.L.U64.HI R6, R11, 0x17, R6 ;  /* 0x000000170b067819 */ /* 0x000fe20000010206 */
[----:B------:R-:W-:Y:S01]  /*3da0*/  IMAD.MOV.U32 R2, RZ, RZ, 0x1 ;  /* 0x00000001ff027424 */ /* 0x000fe200078e00ff */
[----:B------:R-:W-:-:S02]  /*3db0*/  @P2 SEL R2, RZ, 0x1, !P1 ;  /* 0x00000001ff022807 */ /* 0x000fc40004800000 */
[----:B------:R-:W-:Y:S02]  /*3dc0*/  ISETP.NE.AND P2, PT, R18, 0x3, PT ;  /* 0x000000031200780c */ /* 0x000fe40003f45270 */
[--C-:B------:R-:W-:Y:S02]  /*3dd0*/  @P4 SHF.R.U32.HI R19, RZ, 0x1, R7.reuse ;  /* 0x00000001ff134819 */ /* 0x100fe40000011607 */
[----:B------:R-:W-:Y:S02]  /*3de0*/  @P4 SHF.R.U32.HI R11, RZ, 0x2, R7 ;  /* 0x00000002ff0b4819 */ /* 0x000fe40000011607 */
[----:B------:R-:W-:Y:S01]  /*3df0*/  @P4 LOP3.LUT R20, R19, 0x1, RZ, 0xc0, !PT ;  /* 0x0000000113144812 */ /* 0x000fe200078ec0ff */
[----:B------:R-:W-:Y:S01]  /*3e00*/  IMAD.MOV.U32 R19, RZ, RZ, RZ ;  /* 0x000000ffff137224 */ /* 0x000fe200078e00ff */
[----:B------:R-:W-:-:S05]  /*3e10*/  @P4 LOP3.LUT R11, R11, 0x1, RZ, 0xc0, !PT ;  /* 0x000000010b0b4812 */ /* 0x000fca00078ec0ff */
[----:B------:R-:W-:Y:S02]  /*3e20*/  @P2 ISETP.NE.AND P1, PT, R18, 0x2, PT ;  /* 0x000000021200280c */ /* 0x000fe40003f25270 */
[----:B------:R-:W-:Y:S02]  /*3e30*/  @P4 LOP3.LUT R18, R7, 0x1, RZ, 0xc0, !PT ;  /* 0x0000000107124812 */ /* 0x000fe400078ec0ff */
[----:B------:R-:W-:Y:S02]  /*3e40*/  @P2 ISETP.EQ.U32.AND P6, PT, R21, 0x1, PT ;  /* 0x000000011500280c */ /* 0x000fe40003fc2070 */
[----:B------:R-:W-:Y:S02]  /*3e50*/  @P4 IADD3 R19, PT, PT, R11, R18, R20 ;  /* 0x000000120b134210 */ /* 0x000fe40007ffe014 */
[----:B------:R-:W-:Y:S02]  /*3e60*/  SHF.R.U32.HI R18, RZ, 0x2, R5 ;  /* 0x00000002ff127819 */ /* 0x000fe40000011605 */
[----:B------:R-:W-:-:S02]  /*3e70*/  @!P3 SHF.R.U32.HI R11, RZ, 0x1, R3 ;  /* 0x00000001ff0bb819 */ /* 0x000fc40000011603 */
[----:B------:R-:W-:Y:S02]  /*3e80*/  LOP3.LUT R18, R18, 0x1, RZ, 0xc0, !PT ;  /* 0x0000000112127812 */ /* 0x000fe400078ec0ff */
[----:B------:R-:W-:Y:S02]  /*3e90*/  @!P3 LOP3.LUT R22, R11, 0x1, RZ, 0xc0, !PT ;  /* 0x000000010b16b812 */ /* 0x000fe400078ec0ff */
[----:B------:R-:W-:Y:S02]  /*3ea0*/  IADD3 R19, PT, PT, R19, R18, R21 ;  /* 0x0000001213137210 */ /* 0x000fe40007ffe015 */
[----:B------:R-:W-:Y:S02]  /*3eb0*/  @!P3 LOP3.LUT R20, R3, 0x1, RZ, 0xc0, !PT ;  /* 0x000000010314b812 */ /* 0x000fe400078ec0ff */
[----:B------:R-:W-:Y:S02]  /*3ec0*/  @!P3 SHF.R.U32.HI R21, RZ, 0x2, R3 ;  /* 0x00000002ff15b819 */ /* 0x000fe40000011603 */
[----:B------:R-:W-:Y:S01]  /*3ed0*/  LOP3.LUT R11, R6, R25, RZ, 0xfc, !PT ;  /* 0x00000019060b7212 */ /* 0x000fe200078efcff */
[----:B------:R-:W-:Y:S01]  /*3ee0*/  IMAD.MOV.U32 R25, RZ, RZ, RZ ;  /* 0x000000ffff197224 */ /* 0x000fe200078e00ff */
[----:B------:R-:W-:-:S02]  /*3ef0*/  @!P3 IADD3 R6, PT, PT, R22, R19, R20 ;  /* 0x000000131606b210 */ /* 0x000fc40007ffe014 */
[----:B------:R-:W-:Y:S02]  /*3f00*/  @!P3 LOP3.LUT R21, R21, 0x1, RZ, 0xc0, !PT ;  /* 0x000000011515b812 */ /* 0x000fe400078ec0ff */
[C---:B------:R-:W-:Y:S01]  /*3f10*/  SHF.L.U64.HI R20, R12.reuse, 0x18, R25 ;  /* 0x000000180c147819 */ /* 0x040fe20000010219 */
[----:B------:R-:W-:Y:S01]  /*3f20*/  IMAD.SHL.U32 R12, R12, 0x1000000, RZ ;  /* 0x010000000c0c7824 */ /* 0x000fe200078e00ff */
[----:B------:R-:W-:Y:S01]  /*3f30*/  @!P3 SHF.R.U32.HI R25, RZ, 0x3, R3 ;  /* 0x00000003ff19b819 */ /* 0x000fe20000011603 */
[----:B------:R-:W-:Y:S01]  /*3f40*/  @!P3 IMAD.IADD R19, R6, 0x1, R21 ;  /* 0x000000010613b824 */ /* 0x000fe200078e0215 */
[----:B------:R-:W-:Y:S01]  /*3f50*/  @P4 SHF.R.U32.HI R21, RZ, 0x2, R7 ;  /* 0x00000002ff154819 */ /* 0x000fe20000011607 */
[----:B------:R-:W-:Y:S01]  /*3f60*/  IMAD.MOV.U32 R6, RZ, RZ, 0x1 ;  /* 0x00000001ff067424 */ /* 0x000fe200078e00ff */
[----:B------:R-:W-:Y:S02]  /*3f70*/  @P5 SEL R6, RZ, 0x1, !P0 ;  /* 0x00000001ff065807 */ /* 0x000fe40004000000 */
[----:B------:R-:W-:-:S02]  /*3f80*/  ISETP.NE.AND P5, PT, R19, 0x3, PT ;  /* 0x000000031300780c */ /* 0x000fc40003fa5270 */
[----:B------:R-:W-:Y:S02]  /*3f90*/  LOP3.LUT R23, R12, R23, RZ, 0xfc, !PT ;  /* 0x000000170c177212 */ /* 0x000fe400078efcff */
[----:B------:R-:W-:Y:S02]  /*3fa0*/  @P4 SHF.R.U32.HI R12, RZ, 0x1, R7 ;  /* 0x00000001ff0c4819 */ /* 0x000fe40000011607 */
[----:B------:R-:W-:Y:S02]  /*3fb0*/  @P4 LOP3.LUT R21, R21, 0x1, RZ, 0xc0, !PT ;  /* 0x0000000115154812 */ /* 0x000fe400078ec0ff */
[----:B------:R-:W-:Y:S01]  /*3fc0*/  @P4 LOP3.LUT R22, R12, 0x1, RZ, 0xc0, !PT ;  /* 0x000000010c164812 */ /* 0x000fe200078ec0ff */
[----:B------:R-:W-:Y:S01]  /*3fd0*/  IMAD.MOV.U32 R12, RZ, RZ, RZ ;  /* 0x000000ffff0c7224 */ /* 0x000fe200078e00ff */
[----:B------:R-:W-:Y:S02]  /*3fe0*/  @!P3 LOP3.LUT R25, R25, 0x1, RZ, 0xc0, !PT ;  /* 0x000000011919b812 */ /* 0x000fe400078ec0ff */
[----:B------:R-:W-:-:S02]  /*3ff0*/  @P2 ISETP.EQ.U32.AND.EX P6, PT, RZ, RZ, !P1, P6 ;  /* 0x000000ffff00220c */ /* 0x000fc40004fc2160 */
[----:B------:R-:W-:Y:S02]  /*4000*/  @P5 ISETP.NE.AND P0, PT, R19, 0x2, PT ;  /* 0x000000021300580c */ /* 0x000fe40003f05270 */
[----:B------:R-:W-:Y:S02]  /*4010*/  @P4 SHF.R.U32.HI R19, RZ, 0x3, R7 ;  /* 0x00000003ff134819 */ /* 0x000fe40000011607 */
[----:B------:R-:W-:Y:S02]  /*4020*/  @P5 ISETP.EQ.U32.AND P1, PT, R14, 0x1, PT ;  /* 0x000000010e00580c */ /* 0x000fe40003f22070 */
[----:B------:R-:W-:Y:S02]  /*4030*/  @P4 LOP3.LUT R19, R19, 0x1, RZ, 0xc0, !PT ;  /* 0x0000000113134812 */ /* 0x000fe400078ec0ff */
[----:B------:R-:W-:Y:S01]  /*4040*/  LOP3.LUT R11, R20, R11, RZ, 0xfc, !PT ;  /* 0x0000000b140b7212 */ /* 0x000fe200078efcff */
[----:B------:R-:W-:Y:S01]  /*4050*/  IMAD.SHL.U32 R20, R17, 0x2000000, RZ ;  /* 0x0200000011147824 */ /* 0x000fe200078e00ff */
[----:B------:R-:W-:-:S02]  /*4060*/  @P4 IADD3 R12, PT, PT, R19, R22, R21 ;  /* 0x00000016130c4210 */ /* 0x000fc40007ffe015 */
[----:B------:R-:W-:Y:S02]  /*4070*/  SHF.R.U32.HI R19, RZ, 0x3, R5 ;  /* 0x00000003ff137819 */ /* 0x000fe40000011605 */
[----:B------:R-:W-:Y:S02]  /*4080*/  @!P3 SHF.R.U32.HI R21, RZ, 0x1, R3 ;  /* 0x00000001ff15b819 */ /* 0x000fe40000011603 */
[----:B------:R-:W-:Y:S02]  /*4090*/  LOP3.LUT R19, R19, 0x1, RZ, 0xc0, !PT ;  /* 0x0000000113137812 */ /* 0x000fe400078ec0ff */
[----:B------:R-:W-:Y:S02]  /*40a0*/  @!P3 LOP3.LUT R22, R21, 0x1, RZ, 0xc0, !PT ;  /* 0x000000011516b812 */ /* 0x000fe400078ec0ff */
[----:B------:R-:W-:Y:S01]  /*40b0*/  IADD3 R21, PT, PT, R12, R19, R14 ;  /* 0x000000130c157210 */ /* 0x000fe20007ffe00e */
[----:B------:R-:W-:Y:S01]  /*40c0*/  IMAD.MOV.U32 R14, RZ, RZ, RZ ;  /* 0x000000ffff0e7224 */ /* 0x000fe200078e00ff */
[----:B------:R-:W-:-:S02]  /*40d0*/  LOP3.LUT R23, R20, R23, RZ, 0xfc, !PT ;  /* 0x0000001714177212 */ /* 0x000fc400078efcff */
[----:B------:R-:W-:Y:S02]  /*40e0*/  @!P3 IADD3 R12, PT, PT, R24, R21, R22 ;  /* 0x00000015180cb210 */ /* 0x000fe40007ffe016 */
[----:B------:R-:W-:Y:S02]  /*40f0*/  SHF.L.U64.HI R14, R17, 0x19, R14 ;  /* 0x00000019110e7819 */ /* 0x000fe4000001020e */
[----:B------:R-:W-:Y:S01]  /*4100*/  @P4 SHF.R.U32.HI R20, RZ, 0x2, R7 ;  /* 0x00000002ff144819 */ /* 0x000fe20000011607 */
[----:B------:R-:W-:Y:S01]  /*4110*/  @!P3 IMAD.IADD R21, R12, 0x1, R25 ;  /* 0x000000010c15b824 */ /* 0x000fe200078e0219 */
[----:B------:R-:W-:Y:S01]  /*4120*/  @P4 SHF.R.U32.HI R17, RZ, 0x4, R7 ;  /* 0x00000004ff114819 */ /* 0x000fe20000011607 */
[----:B------:R-:W-:Y:S01]  /*4130*/  IMAD.MOV.U32 R12, RZ, RZ, 0x1 ;  /* 0x00000001ff0c7424 */ /* 0x000fe200078e00ff */
[----:B------:R-:W-:Y:S01]  /*4140*/  @P2 SEL R12, RZ, 0x1, !P6 ;  /* 0x00000001ff0c2807 */ /* 0x000fe20007000000 */
[----:B------:R-:W-:Y:S01]  /*4150*/  IMAD.MOV.U32 R25, RZ, RZ, RZ ;  /* 0x000000ffff197224 */ /* 0x000fe200078e00ff */
[----:B------:R-:W-:-:S02]  /*4160*/  ISETP.NE.AND P6, PT, R21, 0x3, PT ;  /* 0x000000031500780c */ /* 0x000fc40003fc5270 */
[----:B------:R-:W-:Y:S01]  /*4170*/  @P4 LOP3.LUT R22, R20, 0x1, RZ, 0xc0, !PT ;  /* 0x0000000114164812 */ /* 0x000fe200078ec0ff */
[----:B------:R-:W-:Y:S01]  /*4180*/  IMAD.MOV.U32 R20, RZ, RZ, RZ ;  /* 0x000000ffff147224 */ /* 0x000fe200078e00ff */
[----:B------:R-:W-:Y:S02]  /*4190*/  @P4 LOP3.LUT R17, R17, 0x1, RZ, 0xc0, !PT ;  /* 0x0000000111114812 */ /* 0x000fe400078ec0ff */
[----:B------:R-:W-:Y:S02]  /*41a0*/  @!P3 SHF.R.U32.HI R24, RZ, 0x3, R3 ;  /* 0x00000003ff18b819 */ /* 0x000fe40000011603 */
[----:B------:R-:W-:Y:S02]  /*41b0*/  @P5 ISETP.EQ.U32.AND.EX P1, PT, RZ, RZ, !P0, P1 ;  /* 0x000000ffff00520c */ /* 0x000fe40004722110 */
[----:B------:R-:W-:-:S03]  /*41c0*/  @!P3 LOP3.LUT R24, R24, 0x1, RZ, 0xc0, !PT ;  /* 0x000000011818b812 */ /* 0x000fc600078ec0ff */
[----:B------:R-:W-:Y:S02]  /*41d0*/  @P6 ISETP.NE.AND P2, PT, R21, 0x2, PT ;  /* 0x000000021500680c */ /* 0x000fe40003f45270 */
[----:B------:R-:W-:Y:S02]  /*41e0*/  @P4 SHF.R.U32.HI R21, RZ, 0x3, R7 ;  /* 0x00000003ff154819 */ /* 0x000fe40000011607 */
[----:B------:R-:W-:Y:S02]  /*41f0*/  @P6 ISETP.EQ.U32.AND P0, PT, R18, 0x1, PT ;  /* 0x000000011200680c */ /* 0x000fe40003f02070 */
[----:B------:R-:W-:Y:S02]  /*4200*/  @P4 LOP3.LUT R21, R21, 0x1, RZ, 0xc0, !PT ;  /* 0x0000000115154812 */ /* 0x000fe400078ec0ff */
[----:B------:R-:W-:Y:S02]  /*4210*/  @P6 ISETP.EQ.U32.AND.EX P2, PT, RZ, RZ, !P2, P0 ;  /* 0x000000ffff00620c */ /* 0x000fe40005742100 */
[----:B------:R-:W-:-:S02]  /*4220*/  @P4 IADD3 R20, PT, PT, R17, R22, R21 ;  /* 0x0000001611144210 */ /* 0x000fc40007ffe015 */
[----:B------:R-:W-:Y:S02]  /*4230*/  SHF.R.U32.HI R17, RZ, 0x4, R5 ;  /* 0x00000004ff117819 */ /* 0x000fe40000011605 */
[--C-:B------:R-:W-:Y:S02]  /*4240*/  @!P3 SHF.R.U32.HI R21, RZ, 0x2, R3.reuse ;  /* 0x00000002ff15b819 */ /* 0x100fe40000011603 */
[----:B------:R-:W-:Y:S02]  /*4250*/  LOP3.LUT R17, R17, 0x1, RZ, 0xc0, !PT ;  /* 0x0000000111117812 */ /* 0x000fe400078ec0ff */
[----:B------:R-:W-:Y:S02]  /*4260*/  @!P3 LOP3.LUT R22, R21, 0x1, RZ, 0xc0, !PT ;  /* 0x000000011516b812 */ /* 0x000fe400078ec0ff */
[----:B------:R-:W-:Y:S02]  /*4270*/  IADD3 R21, PT, PT, R20, R17, R18 ;  /* 0x0000001114157210 */ /* 0x000fe40007ffe012 */
[----:B------:R-:W-:Y:S01]  /*4280*/  LOP3.LUT R18, R14, R11, RZ, 0xfc, !PT ;  /* 0x0000000b0e127212 */ /* 0x000fe200078efcff */
[----:B------:R-:W-:Y:S01]  /*4290*/  IMAD.MOV.U32 R14, RZ, RZ, 0x1 ;  /* 0x00000001ff0e7424 */ /* 0x000fe200078e00ff */
[----:B------:R-:W-:-:S02]  /*42a0*/  @!P3 SHF.R.U32.HI R11, RZ, 0x4, R3 ;  /* 0x00000004ff0bb819 */ /* 0x000fc40000011603 */
[----:B------:R-:W-:Y:S01]  /*42b0*/  @!P3 IADD3 R20, PT, PT, R24, R21, R22 ;  /* 0x000000151814b210 */ /* 0x000fe20007ffe016 */
[----:B------:R-:W-:Y:S01]  /*42c0*/  IMAD.MOV.U32 R22, RZ, RZ, R21 ;  /* 0x000000ffff167224 */ /* 0x000fe200078e0015 */
[----:B------:R-:W-:Y:S02]  /*42d0*/  @!P3 LOP3.LUT R11, R11, 0x1, RZ, 0xc0, !PT ;  /* 0x000000010b0bb812 */ /* 0x000fe400078ec0ff */
[----:B------:R-:W-:Y:S02]  /*42e0*/  @P5 SEL R14, RZ, 0x1, !P1 ;  /* 0x00000001ff0e5807 */ /* 0x000fe40004800000 */
[----:B------:R-:W-:Y:S01]  /*42f0*/  SHF.L.U64.HI R21, R16, 0x1a, R25 ;  /* 0x0000001a10157819 */ /* 0x000fe20000010219 */
[----:B------:R-:W-:Y:S01]  /*4300*/  @!P3 IMAD.IADD R22, R20, 0x1, R11 ;  /* 0x000000011416b824 */ /* 0x000fe200078e020b */
[----:B------:R-:W-:Y:S01]  /*4310*/  @P4 SHF.R.U32.HI R20, RZ, 0x3, R7 ;  /* 0x00000003ff144819 */ /* 0x000fe20000011607 */
[----:B------:R-:W-:Y:S01]  /*4320*/  IMAD.SHL.U32 R16, R16, 0x4000000, RZ ;  /* 0x0400000010107824 */ /* 0x000fe200078e00ff */
[----:B------:R-:W-:Y:S01]  /*4330*/  LOP3.LUT R21, R21, R18, RZ, 0xfc, !PT ;  /* 0x0000001215157212 */ /* 0x000fe200078efcff */
[----:B------:R-:W-:Y:S01]  /*4340*/  IMAD.SHL.U32 R14, R14, 0x2, RZ ;  /* 0x000000020e0e7824 */ /* 0x000fe200078e00ff */
[----:B------:R-:W-:-:S02]  /*4350*/  ISETP.NE.AND P5, PT, R22, 0x3, PT ;  /* 0x000000031600780c */ /* 0x000fc40003fa5270 */
[----:B------:R-:W-:Y:S02]  /*4360*/  LOP3.LUT R11, R16, R23, RZ, 0xfc, !PT ;  /* 0x00000017100b7212 */ /* 0x000fe400078efcff */
[----:B------:R-:W-:Y:S02]  /*4370*/  @P4 SHF.R.U32.HI R16, RZ, 0x5, R7 ;  /* 0x00000005ff104819 */ /* 0x000fe40000011607 */
[----:B------:R-:W-:Y:S01]  /*4380*/  @P4 LOP3.LUT R23, R20, 0x1, RZ, 0xc0, !PT ;  /* 0x0000000114174812 */ /* 0x000fe200078ec0ff */
[----:B------:R-:W-:Y:S01]  /*4390*/  IMAD.MOV.U32 R20, RZ, RZ, RZ ;  /* 0x000000ffff147224 */ /* 0x000fe200078e00ff */
[----:B------:R-:W-:-:S05]  /*43a0*/  @P4 LOP3.LUT R16, R16, 0x1, RZ, 0xc0, !PT ;  /* 0x0000000110104812 */ /* 0x000fca00078ec0ff */
[----:B------:R-:W-:Y:S02]  /*43b0*/  @P5 ISETP.NE.AND P1, PT, R22, 0x2, PT ;  /* 0x000000021600580c */ /* 0x000fe40003f25270 */
[----:B------:R-:W-:Y:S02]  /*43c0*/  @P4 SHF.R.U32.HI R22, RZ, 0x4, R7 ;  /* 0x00000004ff164819 */ /* 0x000fe40000011607 */
[----:B------:R-:W-:Y:S02]  /*43d0*/  @P5 ISETP.EQ.U32.AND P0, PT, R19, 0x1, PT ;  /* 0x000000011300580c */ /* 0x000fe40003f02070 */
[----:B------:R-:W-:Y:S02]  /*43e0*/  @P4 LOP3.LUT R22, R22, 0x1, RZ, 0xc0, !PT ;  /* 0x0000000116164812 */ /* 0x000fe400078ec0ff */
[----:B------:R-:W-:Y:S02]  /*43f0*/  @P5 ISETP.EQ.U32.AND.EX P1, PT, RZ, RZ, !P1, P0 ;  /* 0x000000ffff00520c */ /* 0x000fe40004f22100 */
[----:B------:R-:W-:Y:S01]  /*4400*/  @P4 IADD3 R20, PT, PT, R16, R23, R22 ;  /* 0x0000001710144210 */ /* 0x000fe20007ffe016 */
[----:B------:R-:W-:Y:S01]  /*4410*/  IMAD.MOV.U32 R16, RZ, RZ, RZ ;  /* 0x000000ffff107224 */ /* 0x000fe200078e00ff */
[----:B------:R-:W-:-:S04]  /*4420*/  @!P3 SHF.R.U32.HI R22, RZ, 0x4, R3 ;  /* 0x00000004ff16b819 */ /* 0x000fc80000011603 */
[----:B------:R-:W-:Y:S02]  /*4430*/  SHF.L.U64.HI R16, R15, 0x1b, R16 ;  /* 0x0000001b0f107819 */ /* 0x000fe40000010210 */
[----:B------:R-:W-:Y:S02]  /*4440*/  @!P3 LOP3.LUT R24, R22, 0x1, RZ, 0xc0, !PT ;  /* 0x000000011618b812 */ /* 0x000fe400078ec0ff */
[----:B------:R-:W-:Y:S01]  /*4450*/  LOP3.LUT R18, R16, R21, RZ, 0xfc, !PT ;  /* 0x0000001510127212 */ /* 0x000fe200078efcff */
[----:B------:R-:W-:Y:S01]  /*4460*/  IMAD.MOV.U32 R21, RZ, RZ, RZ ;  /* 0x000000ffff157224 */ /* 0x000fe200078e00ff */
[----:B------:R-:W-:-:S04]  /*4470*/  SHF.R.U32.HI R16, RZ, 0x5, R5 ;  /* 0x00000005ff107819 */ /* 0x000fc80000011605 */
[----:B------:R-:W-:Y:S02]  /*4480*/  SHF.L.U64.HI R21, R4, 0x1c, R21 ;  /* 0x0000001c04157819 */ /* 0x000fe40000010215 */
[----:B------:R-:W-:Y:S02]  /*4490*/  LOP3.LUT R16, R16, 0x1, RZ, 0xc0, !PT ;  /* 0x0000000110107812 */ /* 0x000fe400078ec0ff */
[----:B------:R-:W-:Y:S02]  /*44a0*/  LOP3.LUT R21, R21, R18, RZ, 0xfc, !PT ;  /* 0x0000001215157212 */ /* 0x000fe400078efcff */
[----:B------:R-:W-:Y:S02]  /*44b0*/  @!P3 SHF.R.U32.HI R18, RZ, 0x3, R3 ;  /* 0x00000003ff12b819 */ /* 0x000fe40000011603 */
[----:B------:R-:W-:Y:S02]  /*44c0*/  IADD3 R20, PT, PT, R20, R16, R19 ;  /* 0x0000001014147210 */ /* 0x000fe40007ffe013 */
[----:B------:R-:W-:Y:S01]  /*44d0*/  @!P3 LOP3.LUT R23, R18, 0x1, RZ, 0xc0, !PT ;  /* 0x000000011217b812 */ /* 0x000fe200078ec0ff */
[----:B------:R-:W-:Y:S01]  /*44e0*/  IMAD.MOV.U32 R18, RZ, RZ, RZ ;  /* 0x000000ffff127224 */ /* 0x000fe200078e00ff */
[----:B------:R-:W-:-:S04]  /*44f0*/  @!P3 SHF.R.U32.HI R19, RZ, 0x5, R3 ;  /* 0x00000005ff13b819 */ /* 0x000fc80000011603 */
[C---:B------:R-:W-:Y:S01]  /*4500*/  SHF.L.U64.HI R22, R13.reuse, 0x1d, R18 ;  /* 0x0000001d0d167819 */ /* 0x040fe20000010212 */
[----:B------:R-:W-:Y:S01]  /*4510*/  IMAD.SHL.U32 R13, R13, 0x20000000, RZ ;  /* 0x200000000d0d7824 */ /* 0x000fe200078e00ff */
[----:B------:R-:W-:Y:S02]  /*4520*/  @!P3 IADD3 R18, PT, PT, R24, R20, R23 ;  /* 0x000000141812b210 */ /* 0x000fe40007ffe017 */
[----:B------:R-:W-:Y:S02]  /*4530*/  @!P3 LOP3.LUT R19, R19, 0x1, RZ, 0xc0, !PT ;  /* 0x000000011313b812 */ /* 0x000fe400078ec0ff */
[----:B------:R-:W-:Y:S01]  /*4540*/  LOP3.LUT R22, R22, R21, RZ, 0xfc, !PT ;  /* 0x0000001516167212 */ /* 0x000fe200078efcff */
[----:B------:R-:W-:Y:S02]  /*4550*/  IMAD.MOV.U32 R21, RZ, RZ, RZ ;  /* 0x000000ffff157224 */ /* 0x000fe400078e00ff */
[----:B------:R-:W-:Y:S02]  /*4560*/  @!P3 IMAD.IADD R20, R18, 0x1, R19 ;  /* 0x000000011214b824 */ /* 0x000fe400078e0213 */
[----:B------:R-:W-:Y:S01]  /*4570*/  IMAD.MOV.U32 R18, RZ, RZ, 0x1 ;  /* 0x00000001ff127424 */ /* 0x000fe200078e00ff */
[C---:B------:R-:W-:Y:S01]  /*4580*/  SHF.L.U64.HI R21, R2.reuse, 0x1e, R21 ;  /* 0x0000001e02157819 */ /* 0x040fe20000010215 */
[----:B------:R-:W-:Y:S01]  /*4590*/  IMAD.SHL.U32 R2, R2, 0x40000000, RZ ;  /* 0x4000000002027824 */ /* 0x000fe200078e00ff */
[----:B------:R-:W-:-:S02]  /*45a0*/  @P6 SEL R18, RZ, 0x1, !P2 ;  /* 0x00000001ff126807 */ /* 0x000fc40005000000 */
[----:B------:R-:W-:Y:S02]  /*45b0*/  ISETP.NE.AND P6, PT, R20, 0x3, PT ;  /* 0x000000031400780c */ /* 0x000fe40003fc5270 */
[----:B------:R-:W-:Y:S01]  /*45c0*/  LOP3.LUT R22, R21, R22, RZ, 0xfc, !PT ;  /* 0x0000001615167212 */ /* 0x000fe200078efcff */
[----:B------:R-:W-:-:S05]  /*45d0*/  IMAD.MOV.U32 R21, RZ, RZ, RZ ;  /* 0x000000ffff157224 */ /* 0x000fca00078e00ff */
[----:B------:R-:W-:-:S04]  /*45e0*/  SHF.L.U64.HI R21, R6, 0x1f, R21 ;  /* 0x0000001f06157819 */ /* 0x000fc80000010215 */
[----:B------:R-:W-:Y:S02]  /*45f0*/  LOP3.LUT R19, R21, R22, RZ, 0xfc, !PT ;  /* 0x0000001615137212 */ /* 0x000fe400078efcff */
[----:B------:R-:W-:Y:S02]  /*4600*/  @P6 ISETP.NE.AND P2, PT, R20, 0x2, PT ;  /* 0x000000021400680c */ /* 0x000fe40003f45270 */
[--C-:B------:R-:W-:Y:S02]  /*4610*/  @P4 SHF.R.U32.HI R21, RZ, 0x4, R7.reuse ;  /* 0x00000004ff154819 */ /* 0x100fe40000011607 */
[--C-:B------:R-:W-:Y:S02]  /*4620*/  @P4 SHF.R.U32.HI R22, RZ, 0x5, R7.reuse ;  /* 0x00000005ff164819 */ /* 0x100fe40000011607 */
[----:B------:R-:W-:Y:S02]  /*4630*/  @P4 SHF.R.U32.HI R20, RZ, 0x6, R7 ;  /* 0x00000006ff144819 */ /* 0x000fe40000011607 */
[----:B------:R-:W-:Y:S01]  /*4640*/  @P4 LOP3.LUT R23, R21, 0x1, RZ, 0xc0, !PT ;  /* 0x0000000115174812 */ /* 0x000fe200078ec0ff */
[----:B------:R-:W-:Y:S01]  /*4650*/  IMAD.MOV.U32 R21, RZ, RZ, RZ ;  /* 0x000000ffff157224 */ /* 0x000fe200078e00ff */
[----:B------:R-:W-:-:S02]  /*4660*/  @P4 LOP3.LUT R22, R22, 0x1, RZ, 0xc0, !PT ;  /* 0x0000000116164812 */ /* 0x000fc400078ec0ff */
[----:B------:R-:W-:Y:S02]  /*4670*/  @P4 LOP3.LUT R20, R20, 0x1, RZ, 0xc0, !PT ;  /* 0x0000000114144812 */ /* 0x000fe400078ec0ff */
[----:B------:R-:W-:Y:S02]  /*4680*/  @P6 ISETP.EQ.U32.AND P0, PT, R17, 0x1, PT ;  /* 0x000000011100680c */ /* 0x000fe40003f02070 */
[----:B------:R-:W-:Y:S02]  /*4690*/  @P4 IADD3 R21, PT, PT, R20, R23, R22 ;  /* 0x0000001714154210 */ /* 0x000fe40007ffe016 */
[----:B------:R-:W-:Y:S02]  /*46a0*/  SHF.R.U32.HI R20, RZ, 0x6, R5 ;  /* 0x00000006ff147819 */ /* 0x000fe40000011605 */
[----:B------:R-:W-:Y:S02]  /*46b0*/  @!P3 SHF.R.U32.HI R23, RZ, 0x5, R3 ;  /* 0x00000005ff17b819 */ /* 0x000fe40000011603 */
[----:B------:R-:W-:-:S02]  /*46c0*/  LOP3.LUT R20, R20, 0x1, RZ, 0xc0, !PT ;  /* 0x0000000114147812 */ /* 0x000fc400078ec0ff */
[----:B------:R-:W-:Y:S02]  /*46d0*/  @!P3 SHF.R.U32.HI R22, RZ, 0x4, R3 ;  /* 0x00000004ff16b819 */ /* 0x000fe40000011603 */
[----:B------:R-:W-:Y:S02]  /*46e0*/  @!P3 LOP3.LUT R24, R23, 0x1, RZ, 0xc0, !PT ;  /* 0x000000011718b812 */ /* 0x000fe400078ec0ff */
[----:B------:R-:W-:Y:S02]  /*46f0*/  @!P3 LOP3.LUT R22, R22, 0x1, RZ, 0xc0, !PT ;  /* 0x000000011616b812 */ /* 0x000fe400078ec0ff */
[----:B------:R-:W-:Y:S02]  /*4700*/  IADD3 R23, PT, PT, R21, R20, R17 ;  /* 0x0000001415177210 */ /* 0x000fe40007ffe011 */
[----:B------:R-:W-:Y:S01]  /*4710*/  LOP3.LUT R19, R12, R19, RZ, 0xfc, !PT ;  /* 0x000000130c137212 */ /* 0x000fe200078efcff */
[----:B------:R-:W-:Y:S01]  /*4720*/  IMAD.MOV.U32 R12, RZ, RZ, 0x1 ;  /* 0x00000001ff0c7424 */ /* 0x000fe200078e00ff */
[----:B------:R-:W-:Y:S01]  /*4730*/  @!P3 IADD3 R21, PT, PT, R24, R23, R22 ;  /* 0x000000171815b210 */ /* 0x000fe20007ffe016 */
[----:B------:R-:W-:Y:S01]  /*4740*/  IMAD.MOV.U32 R17, RZ, RZ, R23 ;  /* 0x000000ffff117224 */ /* 0x000fe200078e0017 */
[----:B------:R-:W-:-:S02]  /*4750*/  @!P3 SHF.R.U32.HI R22, RZ, 0x6, R3 ;  /* 0x00000006ff16b819 */ /* 0x000fc40000011603 */
[----:B------:R-:W-:Y:S02]  /*4760*/  @P5 SEL R12, RZ, 0x1, !P1 ;  /* 0x00000001ff0c5807 */ /* 0x000fe40004800000 */
[----:B------:R-:W-:Y:S02]  /*4770*/  @!P3 LOP3.LUT R22, R22, 0x1, RZ, 0xc0, !PT ;  /* 0x000000011616b812 */ /* 0x000fe400078ec0ff */
[----:B------:R-:W-:Y:S02]  /*4780*/  @P4 SHF.R.U32.HI R23, RZ, 0x6, R7 ;  /* 0x00000006ff174819 */ /* 0x000fe40000011607 */
[----:B------:R-:W-:Y:S01]  /*4790*/  @!P3 SHF.R.U32.HI R24, RZ, 0x6, R3 ;  /* 0x00000006ff18b819 */ /* 0x000fe20000011603 */
[----:B------:R-:W-:Y:S01]  /*47a0*/  @!P3 IMAD.IADD R17, R21, 0x1, R22 ;  /* 0x000000011511b824 */ /* 0x000fe200078e0216 */
[----:B------:R-:W-:Y:S02]  /*47b0*/  @P4 SHF.R.U32.HI R21, RZ, 0x5, R7 ;  /* 0x00000005ff154819 */ /* 0x000fe40000011607 */
[----:B------:R-:W-:-:S02]  /*47c0*/  @P4 LOP3.LUT R23, R23, 0x1, RZ, 0xc0, !PT ;  /* 0x0000000117174812 */ /* 0x000fc400078ec0ff */
[----:B------:R-:W-:Y:S02]  /*47d0*/  ISETP.NE.AND P5, PT, R17, 0x3, PT ;  /* 0x000000031100780c */ /* 0x000fe40003fa5270 */
[----:B------:R-:W-:Y:S01]  /*47e0*/  @P4 LOP3.LUT R22, R21, 0x1, RZ, 0xc0, !PT ;  /* 0x0000000115164812 */ /* 0x000fe200078ec0ff */
[----:B------:R-:W-:Y:S01]  /*47f0*/  IMAD.MOV.U32 R21, RZ, RZ, RZ ;  /* 0x000000ffff157224 */ /* 0x000fe200078e00ff */
[----:B------:R-:W-:Y:S02]  /*4800*/  @P6 ISETP.EQ.U32.AND.EX P2, PT, RZ, RZ, !P2, P0 ;  /* 0x000000ffff00620c */ /* 0x000fe40005742100 */
[----:B------:R-:W-:-:S07]  /*4810*/  @!P3 LOP3.LUT R24, R24, 0x1, RZ, 0xc0, !PT ;  /* 0x000000011818b812 */ /* 0x000fce00078ec0ff */
        /* <DEDUP_REMOVED lines=11> */
[----:B------:R-:W-:-:S02]  /*48d0*/  @!P3 SHF.R.U32.HI R16, RZ, 0x7, R3 ;  /* 0x00000007ff10b819 */ /* 0x000fc40000011603 */
[----:B------:R-:W-:Y:S02]  /*48e0*/  @!P3 IADD3 R21, PT, PT, R24, R22, R23 ;  /* 0x000000161815b210 */ /* 0x000fe40007ffe017 */
[----:B------:R-:W-:Y:S02]  /*48f0*/  @!P3 LOP3.LUT R16, R16, 0x1, RZ, 0xc0, !PT ;  /* 0x000000011010b812 */ /* 0x000fe400078ec0ff */
[----:B------:R-:W-:Y:S02]  /*4900*/  @P4 SHF.R.U32.HI R23, RZ, 0x7, R7 ;  /* 0x00000007ff174819 */ /* 0x000fe40000011607 */
[----:B------:R-:W-:Y:S01]  /*4910*/  @!P3 SHF.R.U32.HI R24, RZ, 0x7, R3 ;  /* 0x00000007ff18b819 */ /* 0x000fe20000011603 */
[----:B------:R-:W-:Y:S01]  /*4920*/  @!P3 IMAD.IADD R22, R21, 0x1, R16 ;  /* 0x000000011516b824 */ /* 0x000fe200078e0210 */
[----:B------:R-:W-:Y:S01]  /*4930*/  LOP3.LUT R16, R14, R19, RZ, 0xfc, !PT ;  /* 0x000000130e107212 */ /* 0x000fe200078efcff */
[----:B------:R-:W-:Y:S01]  /*4940*/  IMAD.MOV.U32 R14, RZ, RZ, 0x1 ;  /* 0x00000001ff0e7424 */ /* 0x000fe200078e00ff */
[----:B------:R-:W-:-:S02]  /*4950*/  @P6 SEL R14, RZ, 0x1, !P2 ;  /* 0x00000001ff0e6807 */ /* 0x000fc40005000000 */
[----:B------:R-:W-:Y:S02]  /*4960*/  ISETP.NE.AND P6, PT, R22, 0x3, PT ;  /* 0x000000031600780c */ /* 0x000fe40003fc5270 */
[--C-:B------:R-:W-:Y:S01]  /*4970*/  @P4 SHF.R.U32.HI R21, RZ, 0x6, R7.reuse ;  /* 0x00000006ff154819 */ /* 0x100fe20000011607 */
[----:B------:R-:W-:Y:S01]  /*4980*/  IMAD.SHL.U32 R14, R14, 0x10, RZ ;  /* 0x000000100e0e7824 */ /* 0x000fe200078e00ff */
[----:B------:R-:W-:Y:S02]  /*4990*/  @P4 SHF.R.U32.HI R19, RZ, 0x8, R7 ;  /* 0x00000008ff134819 */ /* 0x000fe40000011607 */
[----:B------:R-:W-:Y:S02]  /*49a0*/  @P4 LOP3.LUT R23, R23, 0x1, RZ, 0xc0, !PT ;  /* 0x0000000117174812 */ /* 0x000fe400078ec0ff */
[----:B------:R-:W-:Y:S02]  /*49b0*/  @P4 LOP3.LUT R19, R19, 0x1, RZ, 0xc0, !PT ;  /* 0x0000000113134812 */ /* 0x000fe400078ec0ff */
[----:B------:R-:W-:-:S03]  /*49c0*/  @!P3 LOP3.LUT R24, R24, 0x1, RZ, 0xc0, !PT ;  /* 0x000000011818b812 */ /* 0x000fc600078ec0ff */
[----:B------:R-:W-:Y:S02]  /*49d0*/  @P6 ISETP.NE.AND P2, PT, R22, 0x2, PT ;  /* 0x000000021600680c */ /* 0x000fe40003f45270 */
[----:B------:R-:W-:Y:S01]  /*49e0*/  @P4 LOP3.LUT R22, R21, 0x1, RZ, 0xc0, !PT ;  /* 0x0000000115164812 */ /* 0x000fe200078ec0ff */
[----:B------:R-:W-:Y:S01]  /*49f0*/  IMAD.MOV.U32 R21, RZ, RZ, RZ ;  /* 0x000000ffff157224 */ /* 0x000fe200078e00ff */
[----:B------:R-:W-:Y:S02]  /*4a00*/  @P6 ISETP.EQ.U32.AND P0, PT, R20, 0x1, PT ;  /* 0x000000011400680c */ /* 0x000fe40003f02070 */
[----:B------:R-:W-:Y:S02]  /*4a10*/  @P4 IADD3 R21, PT, PT, R19, R22, R23 ;  /* 0x0000001613154210 */ /* 0x000fe40007ffe017 */
[----:B------:R-:W-:Y:S02]  /*4a20*/  SHF.R.U32.HI R19, RZ, 0x8, R5 ;  /* 0x00000008ff137819 */ /* 0x000fe40000011605 */
[----:B------:R-:W-:-:S02]  /*4a30*/  @!P3 SHF.R.U32.HI R22, RZ, 0x6, R3 ;  /* 0x00000006ff16b819 */ /* 0x000fc40000011603 */
[----:B------:R-:W-:Y:S02]  /*4a40*/  LOP3.LUT R19, R19, 0x1, RZ, 0xc0, !PT ;  /* 0x0000000113137812 */ /* 0x000fe400078ec0ff */
[----:B------:R-:W-:Y:S02]  /*4a50*/  @!P3 LOP3.LUT R23, R22, 0x1, RZ, 0xc0, !PT ;  /* 0x000000011617b812 */ /* 0x000fe400078ec0ff */
[----:B------:R-:W-:Y:S02]  /*4a60*/  IADD3 R22, PT, PT, R21, R19, R20 ;  /* 0x0000001315167210 */ /* 0x000fe40007ffe014 */
[----:B------:R-:W-:Y:S02]  /*4a70*/  @!P3 SHF.R.U32.HI R20, RZ, 0x8, R3 ;  /* 0x00000008ff14b819 */ /* 0x000fe40000011603 */
[----:B------:R-:W-:Y:S01]  /*4a80*/  @!P3 IADD3 R21, PT, PT, R24, R22, R23 ;  /* 0x000000161815b210 */ /* 0x000fe20007ffe017 */
[----:B------:R-:W-:Y:S01]  /*4a90*/  IMAD.SHL.U32 R23, R18, 0x4, RZ ;  /* 0x0000000412177824 */ /* 0x000fe200078e00ff */
[----:B------:R-:W-:-:S02]  /*4aa0*/  @!P3 LOP3.LUT R20, R20, 0x1, RZ, 0xc0, !PT ;  /* 0x000000011414b812 */ /* 0x000fc400078ec0ff */
[--C-:B------:R-:W-:Y:S02]  /*4ab0*/  @P4 SHF.R.U32.HI R18, RZ, 0x9, R7.reuse ;  /* 0x00000009ff124819 */ /* 0x100fe40000011607 */
[----:B------:R-:W-:Y:S01]  /*4ac0*/  @P6 ISETP.EQ.U32.AND.EX P2, PT, RZ, RZ, !P2, P0 ;  /* 0x000000ffff00620c */ /* 0x000fe20005742100 */
[----:B------:R-:W-:Y:S01]  /*4ad0*/  @!P3 IMAD.IADD R22, R21, 0x1, R20 ;  /* 0x000000011516b824 */ /* 0x000fe200078e0214 */
[----:B------:R-:W-:Y:S01]  /*4ae0*/  LOP3.LUT R20, R23, R16, RZ, 0xfc, !PT ;  /* 0x0000001017147212 */ /* 0x000fe200078efcff */
[----:B------:R-:W-:Y:S01]  /*4af0*/  IMAD.MOV.U32 R16, RZ, RZ, 0x1 ;  /* 0x00000001ff107424 */ /* 0x000fe200078e00ff */
[----:B------:R-:W-:Y:S02]  /*4b00*/  @P5 SEL R16, RZ, 0x1, !P1 ;  /* 0x00000001ff105807 */ /* 0x000fe40004800000 */
[----:B------:R-:W-:Y:S02]  /*4b10*/  ISETP.NE.AND P5, PT, R22, 0x3, PT ;  /* 0x000000031600780c */ /* 0x000fe40003fa5270 */
[----:B------:R-:W-:Y:S01]  /*4b20*/  @P4 SHF.R.U32.HI R21, RZ, 0x7, R7 ;  /* 0x00000007ff154819 */ /* 0x000fe20000011607 */
[----:B------:R-:W-:Y:S01]  /*4b30*/  IMAD.SHL.U32 R16, R16, 0x20, RZ ;  /* 0x0000002010107824 */ /* 0x000fe200078e00ff */
[----:B------:R-:W-:-:S02]  /*4b40*/  @P4 LOP3.LUT R18, R18, 0x1, RZ, 0xc0, !PT ;  /* 0x0000000112124812 */ /* 0x000fc400078ec0ff */
[----:B------:R-:W-:Y:S01]  /*4b50*/  @P4 LOP3.LUT R23, R21, 0x1, RZ, 0xc0, !PT ;  /* 0x0000000115174812 */ /* 0x000fe200078ec0ff */
[----:B------:R-:W-:-:S06]  /*4b60*/  IMAD.MOV.U32 R21, RZ, RZ, RZ ;  /* 0x000000ffff157224 */ /* 0x000fcc00078e00ff */
        /* <DEDUP_REMOVED lines=9> */
[----:B------:R-:W-:Y:S02]  /*4c00*/  @!P3 SHF.R.U32.HI R22, RZ, 0x7, R3 ;  /* 0x00000007ff16b819 */ /* 0x000fe40000011603 */
[----:B------:R-:W-:Y:S02]  /*4c10*/  @!P3 LOP3.LUT R24, R23, 0x1, RZ, 0xc0, !PT ;  /* 0x000000011718b812 */ /* 0x000fe400078ec0ff */
[----:B------:R-:W-:-:S02]  /*4c20*/  @!P3 LOP3.LUT R22, R22, 0x1, RZ, 0xc0, !PT ;  /* 0x000000011616b812 */ /* 0x000fc400078ec0ff */
[----:B------:R-:W-:Y:S01]  /*4c30*/  IADD3 R23, PT, PT, R21, R18, R17 ;  /* 0x0000001215177210 */ /* 0x000fe20007ffe011 */
[----:B------:R-:W-:Y:S02]  /*4c40*/  IMAD.SHL.U32 R17, R12, 0x8, RZ ;  /* 0x000000080c117824 */ /* 0x000fe400078e00ff */
[----:B------:R-:W-:Y:S01]  /*4c50*/  IMAD.MOV.U32 R12, RZ, RZ, 0x1 ;  /* 0x00000001ff0c7424 */ /* 0x000fe200078e00ff */
[----:B------:R-:W-:Y:S02]  /*4c60*/  @!P3 IADD3 R21, PT, PT, R24, R23, R22 ;  /* 0x000000171815b210 */ /* 0x000fe40007ffe016 */
[----:B------:R-:W-:Y:S02]  /*4c70*/  @!P3 SHF.R.U32.HI R22, RZ, 0x9, R3 ;  /* 0x00000009ff16b819 */ /* 0x000fe40000011603 */
[----:B------:R-:W-:Y:S02]  /*4c80*/  @P6 SEL R12, RZ, 0x1, !P2 ;  /* 0x00000001ff0c6807 */ /* 0x000fe40005000000 */
[----:B------:R-:W-:-:S02]  /*4c90*/  @!P3 LOP3.LUT R22, R22, 0x1, RZ, 0xc0, !PT ;  /* 0x000000011616b812 */ /* 0x000fc400078ec0ff */
[----:B------:R-:W-:Y:S02]  /*4ca0*/  LOP3.LUT R17, R17, R20, RZ, 0xfc, !PT ;  /* 0x0000001411117212 */ /* 0x000fe400078efcff */
[--C-:B------:R-:W-:Y:S01]  /*4cb0*/  @P4 SHF.R.U32.HI R20, RZ, 0xa, R7.reuse ;  /* 0x0000000aff144819 */ /* 0x100fe20000011607 */
[----:B------:R-:W-:Y:S01]  /*4cc0*/  @!P3 IMAD.IADD R23, R21, 0x1, R22 ;  /* 0x000000011517b824 */ /* 0x000fe200078e0216 */
[--C-:B------:R-:W-:Y:S02]  /*4cd0*/  @P4 SHF.R.U32.HI R21, RZ, 0x8, R7.reuse ;  /* 0x00000008ff154819 */ /* 0x100fe40000011607 */
[----:B------:R-:W-:Y:S02]  /*4ce0*/  @P4 SHF.R.U32.HI R22, RZ, 0x9, R7 ;  /* 0x00000009ff164819 */ /* 0x000fe40000011607 */
[----:B------:R-:W-:Y:S02]  /*4cf0*/  ISETP.NE.AND P6, PT, R23, 0x3, PT ;  /* 0x000000031700780c */ /* 0x000fe40003fc5270 */
[----:B------:R-:W-:-:S02]  /*4d00*/  @P4 LOP3.LUT R22, R22, 0x1, RZ, 0xc0, !PT ;  /* 0x0000000116164812 */ /* 0x000fc400078ec0ff */
[----:B------:R-:W-:-:S09]  /*4d10*/  @P4 LOP3.LUT R20, R20, 0x1, RZ, 0xc0, !PT ;  /* 0x0000000114144812 */ /* 0x000fd200078ec0ff */
        /* <DEDUP_REMOVED lines=8> */
[----:B------:R-:W-:Y:S02]  /*4da0*/  @!P3 SHF.R.U32.HI R22, RZ, 0x8, R3 ;  /* 0x00000008ff16b819 */ /* 0x000fe40000011603 */
[----:B------:R-:W-:Y:S02]  /*4db0*/  @!P3 LOP3.LUT R24, R23, 0x1, RZ, 0xc0, !PT ;  /* 0x000000011718b812 */ /* 0x000fe400078ec0ff */
[----:B------:R-:W-:Y:S02]  /*4dc0*/  @!P3 LOP3.LUT R22, R22, 0x1, RZ, 0xc0, !PT ;  /* 0x000000011616b812 */ /* 0x000fe400078ec0ff */
[----:B------:R-:W-:Y:S02]  /*4dd0*/  IADD3 R23, PT, PT, R21, R20, R19 ;  /* 0x0000001415177210 */ /* 0x000fe40007ffe013 */
[----:B------:R-:W-:Y:S01]  /*4de0*/  LOP3.LUT R19, R14, R17, RZ, 0xfc, !PT ;  /* 0x000000110e137212 */ /* 0x000fe200078efcff */
[----:B------:R-:W-:Y:S01]  /*4df0*/  IMAD.MOV.U32 R14, RZ, RZ, 0x1 ;  /* 0x00000001ff0e7424 */ /* 0x000fe200078e00ff */
[----:B------:R-:W-:-:S02]  /*4e00*/  @!P3 IADD3 R21, PT, PT, R24, R23, R22 ;  /* 0x000000171815b210 */ /* 0x000fc40007ffe016 */
[----:B------:R-:W-:Y:S02]  /*4e10*/  @!P3 SHF.R.U32.HI R22, RZ, 0xa, R3 ;  /* 0x0000000aff16b819 */ /* 0x000fe40000011603 */
[----:B------:R-:W-:Y:S02]  /*4e20*/  @P5 SEL R14, RZ, 0x1, !P1 ;  /* 0x00000001ff0e5807 */ /* 0x000fe40004800000 */
[----:B------:R-:W-:Y:S02]  /*4e30*/  @!P3 LOP3.LUT R22, R22, 0x1, RZ, 0xc0, !PT ;  /* 0x000000011616b812 */ /* 0x000fe400078ec0ff */
[----:B------:R-:W-:Y:S02]  /*4e40*/  @P4 SHF.R.U32.HI R17, RZ, 0xb, R7 ;  /* 0x0000000bff114819 */ /* 0x000fe40000011607 */
[----:B------:R-:W-:Y:S01]  /*4e50*/  @!P3 SHF.R.U32.HI R24, RZ, 0xa, R3 ;  /* 0x0000000aff18b819 */ /* 0x000fe20000011603 */
[----:B------:R-:W-:Y:S01]  /*4e60*/  @!P3 IMAD.IADD R23, R21, 0x1, R22 ;  /* 0x000000011517b824 */ /* 0x000fe200078e0216 */
[----:B------:R-:W-:-:S02]  /*4e70*/  @P4 SHF.R.U32.HI R21, RZ, 0x9, R7 ;  /* 0x00000009ff154819 */ /* 0x000fc40000011607 */
[----:B------:R-:W-:Y:S02]  /*4e80*/  @P4 LOP3.LUT R17, R17, 0x1, RZ, 0xc0, !PT ;  /* 0x0000000111114812 */ /* 0x000fe400078ec0ff */
        /* <DEDUP_REMOVED lines=45> */
[----:B------:R-:W-:Y:S01]  /*5160*/  @!P3 LOP3.LUT R20, R20, 0x1, RZ, 0xc0, !PT ;  /* 0x000000011414b812 */ /* 0x000fe200078ec0ff */
[----:B------:R-:W-:Y:S01]  /*5170*/  IMAD.MOV.U32 R12, RZ, RZ, 0x1 ;  /* 0x00000001ff0c7424 */ /* 0x000fe200078e00ff */
[----:B------:R-:W-:-:S02]  /*5180*/  @P5 SEL R12, RZ, 0x1, !P1 ;  /* 0x00000001ff0c5807 */ /* 0x000fc40004800000 */
[----:B------:R-:W-:Y:S01]  /*5190*/  @P6 ISETP.EQ.U32.AND.EX P2, PT, RZ, RZ, !P2, P0 ;  /* 0x000000ffff00620c */ /* 0x000fe20005742100 */
[----:B------:R-:W-:Y:S01]  /*51a0*/  @!P3 IMAD.IADD R22, R21, 0x1, R20 ;  /* 0x000000011516b824 */ /* 0x000fe200078e0214 */
[----:B------:R-:W-:Y:S01]  /*51b0*/  LOP3.LUT R20, R23, R18, RZ, 0xfc, !PT ;  /* 0x0000001217147212 */ /* 0x000fe200078efcff */
[----:B------:R-:W-:Y:S01]  /*51c0*/  IMAD.SHL.U32 R12, R12, 0x200, RZ ;  /* 0x000002000c0c7824 */ /* 0x000fe200078e00ff */
[--C-:B------:R-:W-:Y:S02]  /*51d0*/  @P4 SHF.R.U32.HI R21, RZ, 0xb, R7.reuse ;  /* 0x0000000bff154819 */ /* 0x100fe40000011607 */
[----:B------:R-:W-:Y:S02]  /*51e0*/  ISETP.NE.AND P5, PT, R22, 0x3, PT ;  /* 0x000000031600780c */ /* 0x000fe40003fa5270 */
[----:B------:R-:W-:Y:S02]  /*51f0*/  @P4 SHF.R.U32.HI R18, RZ, 0xd, R7 ;  /* 0x0000000dff124819 */ /* 0x000fe40000011607 */
[----:B------:R-:W-:Y:S01]  /*5200*/  @P4 LOP3.LUT R23, R21, 0x1, RZ, 0xc0, !PT ;  /* 0x0000000115174812 */ /* 0x000fe200078ec0ff */
[----:B------:R-:W-:Y:S01]  /*5210*/  IMAD.MOV.U32 R21, RZ, RZ, RZ ;  /* 0x000000ffff157224 */ /* 0x000fe200078e00ff */
[----:B------:R-:W-:-:S07]  /*5220*/  @P4 LOP3.LUT R18, R18, 0x1, RZ, 0xc0, !PT ;  /* 0x0000000112124812 */ /* 0x000fce00078ec0ff */
        /* <DEDUP_REMOVED lines=185> */
[----:B------:R-:W-:Y:S01]  /*5dc0*/  IMAD.U32 R14, R14, 0x10000, RZ ;  /* 0x000100000e0e7824 */ /* 0x000fe200078e00ff */
        /* <DEDUP_REMOVED lines=265> */
[----:B------:R-:W-:Y:S01]  /*6e60*/  LOP3.LUT R17, R17, R20, RZ, 0xfc, !PT ;  /* 0x0000001411117212 */ /* 0x000fe200078efcff */
[----:B------:R-:W-:Y:S01]  /*6e70*/  IMAD.SHL.U32 R16, R16, 0x4000000, RZ ;  /* 0x0400000010107824 */ /* 0x000fe200078e00ff */
[--C-:B------:R-:W-:Y:S01]  /*6e80*/  @P4 SHF.R.U32.HI R20, RZ, 0x1e, R7.reuse ;  /* 0x0000001eff144819 */ /* 0x100fe20000011607 */
[----:B------:R-:W-:Y:S01]  /*6e90*/  @!P3 IMAD.IADD R23, R21, 0x1, R22 ;  /* 0x000000011517b824 */ /* 0x000fe200078e0216 */
[--C-:B------:R-:W-:Y:S02]  /*6ea0*/  @P4 SHF.R.U32.HI R21, RZ, 0x1c, R7.reuse ;  /* 0x0000001cff154819 */ /* 0x100fe40000011607 */
[----:B------:R-:W-:Y:S02]  /*6eb0*/  @P4 SHF.R.U32.HI R22, RZ, 0x1d, R7 ;  /* 0x0000001dff164819 */ /* 0x000fe40000011607 */
[----:B------:R-:W-:Y:S02]  /*6ec0*/  ISETP.NE.AND P6, PT, R23, 0x3, PT ;  /* 0x000000031700780c */ /* 0x000fe40003fc5270 */
[----:B------:R-:W-:-:S02]  /*6ed0*/  @P4 LOP3.LUT R22, R22, 0x1, RZ, 0xc0, !PT ;  /* 0x0000000116164812 */ /* 0x000fc400078ec0ff */
[----:B------:R-:W-:Y:S02]  /*6ee0*/  @P4 LOP3.LUT R20, R20, 0x1, RZ, 0xc0, !PT ;  /* 0x0000000114144812 */ /* 0x000fe400078ec0ff */
[----:B------:R-:W-:Y:S01]  /*6ef0*/  LOP3.LUT R17, R12, R17, RZ, 0xfc, !PT ;  /* 0x000000110c117212 */ /* 0x000fe200078efcff */
[----:B------:R-:W-:Y:S01]  /*6f00*/  IMAD.MOV.U32 R12, RZ, RZ, 0x1 ;  /* 0x00000001ff0c7424 */ /* 0x000fe200078e00ff */
[----:B------:R-:W-:Y:S02]  /*6f10*/  @P5 SEL R12, RZ, 0x1, !P1 ;  /* 0x00000001ff0c5807 */ /* 0x000fe40004800000 */
[----:B------:R-:W-:-:S03]  /*6f20*/  LOP3.LUT R17, R14, R17, RZ, 0xfc, !PT ;  /* 0x000000110e117212 */ /* 0x000fc600078efcff */
[----:B------:R-:W-:Y:S01]  /*6f30*/  @P6 ISETP.NE.AND P2, PT, R23, 0x2, PT ;  /* 0x000000021700680c */ /* 0x000fe20003f45270 */
[----:B------:R-:W-:Y:S01]  /*6f40*/  IMAD.SHL.U32 R12, R12, 0x8000000, RZ ;  /* 0x080000000c0c7824 */ /* 0x000fe200078e00ff */
        /* <DEDUP_REMOVED lines=11> */
[----:B------:R-:W-:-:S02]  /*7000*/  SHF.R.U32.HI R5, RZ, 0x1f, R5 ;  /* 0x0000001fff057819 */ /* 0x000fc40000011605 */
[----:B------:R-:W-:Y:S01]  /*7010*/  @!P3 IADD3 R21, PT, PT, R24, R23, R22 ;  /* 0x000000171815b210 */ /* 0x000fe20007ffe016 */
[----:B------:R-:W-:Y:S01]  /*7020*/  IMAD.MOV.U32 R19, RZ, RZ, R23 ;  /* 0x000000ffff137224 */ /* 0x000fe200078e0017 */
[----:B------:R-:W-:Y:S02]  /*7030*/  @!P3 SHF.R.U32.HI R22, RZ, 0x1e, R3 ;  /* 0x0000001eff16b819 */ /* 0x000fe40000011603 */
[--C-:B------:R-:W-:Y:S02]  /*7040*/  @P4 SHF.R.U32.HI R23, RZ, 0x1e, R7.reuse ;  /* 0x0000001eff174819 */ /* 0x100fe40000011607 */
[----:B------:R-:W-:Y:S02]  /*7050*/  @!P3 LOP3.LUT R22, R22, 0x1, RZ, 0xc0, !PT ;  /* 0x000000011616b812 */ /* 0x000fe400078ec0ff */
[----:B------:R-:W-:Y:S02]  /*7060*/  @P4 LOP3.LUT R23, R23, 0x1, RZ, 0xc0, !PT ;  /* 0x0000000117174812 */ /* 0x000fe400078ec0ff */
[----:B------:R-:W-:Y:S01]  /*7070*/  LOP3.LUT R5, R5, 0x1, RZ, 0xc0, !PT ;  /* 0x0000000105057812 */ /* 0x000fe200078ec0ff */
[----:B------:R-:W-:Y:S01]  /*7080*/  @!P3 IMAD.IADD R19, R21, 0x1, R22 ;  /* 0x000000011513b824 */ /* 0x000fe200078e0216 */
[----:B------:R-:W-:-:S02]  /*7090*/  @P4 SHF.R.U32.HI R21, RZ, 0x1f, R7 ;  /* 0x0000001fff154819 */ /* 0x000fc40000011607 */
[----:B------:R-:W-:Y:S02]  /*70a0*/  @!P3 SHF.R.U32.HI R24, RZ, 0x1f, R3 ;  /* 0x0000001fff18b819 */ /* 0x000fe40000011603 */
[----:B------:R-:W-:Y:S02]  /*70b0*/  ISETP.NE.AND P5, PT, R19, 0x3, PT ;  /* 0x000000031300780c */ /* 0x000fe40003fa5270 */
[----:B------:R-:W-:Y:S02]  /*70c0*/  @P4 LOP3.LUT R21, R21, 0x1, RZ, 0xc0, !PT ;  /* 0x0000000115154812 */ /* 0x000fe400078ec0ff */
[----:B------:R-:W-:Y:S02]  /*70d0*/  @!P3 LOP3.LUT R24, R24, 0x1, RZ, 0xc0, !PT ;  /* 0x000000011818b812 */ /* 0x000fe400078ec0ff */
[----:B------:R-:W-:Y:S02]  /*70e0*/  @P6 ISETP.EQ.U32.AND.EX P2, PT, RZ, RZ, !P2, P0 ;  /* 0x000000ffff00620c */ /* 0x000fe40005742100 */
[----:B------:R-:W-:-:S04]  /*70f0*/  LOP3.LUT R17, R16, R17, RZ, 0xfc, !PT ;  /* 0x0000001110117212 */ /* 0x000fc800078efcff */
[----:B------:R-:W-:Y:S02]  /*7100*/  LOP3.LUT R17, R12, R17, RZ, 0xfc, !PT ;  /* 0x000000110c117212 */ /* 0x000fe400078efcff */
[----:B------:R-:W-:Y:S02]  /*7110*/  @P5 ISETP.NE.AND P1, PT, R19, 0x2, PT ;  /* 0x000000021300580c */ /* 0x000fe40003f25270 */
[----:B------:R-:W-:Y:S02]  /*7120*/  @P4 SHF.R.U32.HI R19, RZ, 0x1d, R7 ;  /* 0x0000001dff134819 */ /* 0x000fe40000011607 */
[----:B------:R-:W-:Y:S02]  /*7130*/  @P5 ISETP.EQ.U32.AND P0, PT, R18, 0x1, PT ;  /* 0x000000011200580c */ /* 0x000fe40003f02070 */
[----:B------:R-:W-:Y:S01]  /*7140*/  @P4 LOP3.LUT R22, R19, 0x1, RZ, 0xc0, !PT ;  /* 0x0000000113164812 */ /* 0x000fe200078ec0ff */
[----:B------:R-:W-:Y:S01]  /*7150*/  IMAD.MOV.U32 R19, RZ, RZ, RZ ;  /* 0x000000ffff137224 */ /* 0x000fe200078e00ff */
[----:B------:R-:W-:-:S02]  /*7160*/  @P5 ISETP.EQ.U32.AND.EX P1, PT, RZ, RZ, !P1, P0 ;  /* 0x000000ffff00520c */ /* 0x000fc40004f22100 */
[----:B------:R-:W-:Y:S02]  /*7170*/  @P4 IADD3 R19, PT, PT, R21, R22, R23 ;  /* 0x0000001615134210 */ /* 0x000fe40007ffe017 */
[--C-:B------:R-:W-:Y:S02]  /*7180*/  @P4 SHF.R.U32.HI R22, RZ, 0x1f, R7.reuse ;  /* 0x0000001fff164819 */ /* 0x100fe40000011607 */
[----:B------:R-:W-:Y:S01]  /*7190*/  @P4 SHF.R.U32.HI R21, RZ, 0x1e, R7 ;  /* 0x0000001eff154819 */ /* 0x000fe20000011607 */
[----:B------:R-:W-:Y:S01]  /*71a0*/  IMAD.MOV.U32 R7, RZ, RZ, RZ ;  /* 0x000000ffff077224 */ /* 0x000fe200078e00ff */
[----:B------:R-:W-:Y:S02]  /*71b0*/  @P4 LOP3.LUT R22, R22, 0x1, RZ, 0xc0, !PT ;  /* 0x0000000116164812 */ /* 0x000fe400078ec0ff */
[----:B------:R-:W-:Y:S02]  /*71c0*/  @P4 LOP3.LUT R21, R21, 0x1, RZ, 0xc0, !PT ;  /* 0x0000000115154812 */ /* 0x000fe400078ec0ff */
[----:B------:R-:W-:-:S02]  /*71d0*/  @!P3 SHF.R.U32.HI R23, RZ, 0x1e, R3 ;  /* 0x0000001eff17b819 */ /* 0x000fc40000011603 */
[----:B------:R-:W-:Y:S02]  /*71e0*/  @P4 IADD3 R7, PT, PT, R8, R21, R22 ;  /* 0x0000001508074210 */ /* 0x000fe40007ffe016 */
[--C-:B------:R-:W-:Y:S02]  /*71f0*/  @!P3 SHF.R.U32.HI R21, RZ, 0x1d, R3.reuse ;  /* 0x0000001dff15b819 */ /* 0x100fe40000011603 */
[----:B------:R-:W-:Y:S02]  /*7200*/  @!P3 SHF.R.U32.HI R8, RZ, 0x1f, R3 ;  /* 0x0000001fff08b819 */ /* 0x000fe40000011603 */
[----:B------:R-:W-:Y:S02]  /*7210*/  @!P3 LOP3.LUT R22, R21, 0x1, RZ, 0xc0, !PT ;  /* 0x000000011516b812 */ /* 0x000fe400078ec0ff */
[----:B------:R-:W-:Y:S02]  /*7220*/  @!P3 LOP3.LUT R23, R23, 0x1, RZ, 0xc0, !PT ;  /* 0x000000011717b812 */ /* 0x000fe400078ec0ff */
[----:B------:R-:W-:-:S02]  /*7230*/  IADD3 R19, PT, PT, R19, R5, R18 ;  /* 0x0000000513137210 */ /* 0x000fc40007ffe012 */
[----:B------:R-:W-:Y:S02]  /*7240*/  @!P3 SHF.R.U32.HI R21, RZ, 0x1e, R3 ;  /* 0x0000001eff15b819 */ /* 0x000fe40000011603 */
[----:B------:R-:W-:Y:S02]  /*7250*/  @!P3 IADD3 R3, PT, PT, R23, R19, R22 ;  /* 0x000000131703b210 */ /* 0x000fe40007ffe016 */
[----:B------:R-:W-:Y:S02]  /*7260*/  @!P3 LOP3.LUT R8, R8, 0x1, RZ, 0xc0, !PT ;  /* 0x000000010808b812 */ /* 0x000fe400078ec0ff */
[----:B------:R-:W-:Y:S01]  /*7270*/  IADD3 R9, PT, PT, R7, R9, R20 ;  /* 0x0000000907097210 */ /* 0x000fe20007ffe014 */
[----:B------:R-:W-:Y:S01]  /*7280*/  IMAD.MOV.U32 R7, RZ, RZ, R19 ;  /* 0x000000ffff077224 */ /* 0x000fe200078e0013 */
[----:B------:R-:W-:Y:S01]  /*7290*/  @!P3 LOP3.LUT R22, R21, 0x1, RZ, 0xc0, !PT ;  /* 0x000000011516b812 */ /* 0x000fe200078ec0ff */
[----:B------:R-:W-:Y:S02]  /*72a0*/  @!P3 IMAD.IADD R7, R3, 0x1, R8 ;  /* 0x000000010307b824 */ /* 0x000fe400078e0208 */
[----:B------:R-:W-:Y:S01]  /*72b0*/  IMAD.MOV.U32 R8, RZ, RZ, R9 ;  /* 0x000000ffff087224 */ /* 0x000fe200078e0009 */
[----:B------:R-:W-:Y:S01]  /*72c0*/  @!P3 IADD3 R3, PT, PT, R24, R9, R22 ;  /* 0x000000091803b210 */ /* 0x000fe20007ffe016 */
[----:B------:R-:W-:Y:S01]  /*72d0*/  IMAD.MOV.U32 R9, RZ, RZ, 0x1 ;  /* 0x00000001ff097424 */ /* 0x000fe200078e00ff */
[----:B------:R-:W-:-:S02]  /*72e0*/  ISETP.NE.AND P4, PT, R7, 0x3, PT ;  /* 0x000000030700780c */ /* 0x000fc40003f85270 */
[----:B------:R-:W-:Y:S01]  /*72f0*/  @P6 SEL R9, RZ, 0x1, !P2 ;  /* 0x00000001ff096807 */ /* 0x000fe20005000000 */
[----:B------:R-:W-:Y:S02]  /*7300*/  @!P3 IMAD.IADD R8, R3, 0x1, R10 ;  /* 0x000000010308b824 */ /* 0x000fe400078e020a */
[----:B------:R-:W-:Y:S02]  /*7310*/  IMAD.SHL.U32 R10, R15, 0x8000000, RZ ;  /* 0x080000000f0a7824 */ /* 0x000fe400078e00ff */
[----:B------:R-:W-:Y:S01]  /*7320*/  IMAD.MOV.U32 R3, RZ, RZ, 0x1 ;  /* 0x00000001ff037424 */ /* 0x000fe200078e00ff */
[----:B------:R-:W-:Y:S02]  /*7330*/  ISETP.NE.AND P3, PT, R8, 0x3, PT ;  /* 0x000000030800780c */ /* 0x000fe40003f65270 */
[----:B------:R-:W-:Y:S02]  /*7340*/  @P5 SEL R3, RZ, 0x1, !P1 ;  /* 0x00000001ff035807 */ /* 0x000fe40004800000 */
[----:B------:R-:W-:-:S02]  /*7350*/  LOP3.LUT R10, R10, R11, RZ, 0xfc, !PT ;  /* 0x0000000b0a0a7212 */ /* 0x000fc400078efcff */
[----:B------:R-:W-:Y:S01]  /*7360*/  @P4 ISETP.NE.AND P2, PT, R7, 0x2, PT ;  /* 0x000000020700480c */ /* 0x000fe20003f45270 */
[----:B------:R-:W-:Y:S01]  /*7370*/  IMAD.SHL.U32 R7, R4, 0x10000000, RZ ;  /* 0x1000000004077824 */ /* 0x000fe200078e00ff */
[----:B------:R-:W-:Y:S01]  /*7380*/  @P4 ISETP.EQ.U32.AND P6, PT, R20, 0x1, PT ;  /* 0x000000011400480c */ /* 0x000fe20003fc2070 */
[----:B------:R-:W-:Y:S02]  /*7390*/  IMAD.SHL.U32 R4, R9, 0x10000000, RZ ;  /* 0x1000000009047824 */ /* 0x000fe400078e00ff */
[----:B------:R-:W-:Y:S01]  /*73a0*/  IMAD.SHL.U32 R3, R3, 0x20000000, RZ ;  /* 0x2000000003037824 */ /* 0x000fe200078e00ff */
[----:B------:R-:W-:Y:S02]  /*73b0*/  @P4 ISETP.EQ.U32.AND.EX P2, PT, RZ, RZ, !P2, P6 ;  /* 0x000000ffff00420c */ /* 0x000fe40005742160 */
[----:B------:R-:W-:Y:S02]  /*73c0*/  @P3 ISETP.NE.AND P0, PT, R8, 0x2, PT ;  /* 0x000000020800380c */ /* 0x000fe40003f05270 */
[----:B------:R-:W0:Y:S01]  /*73d0*/  LDC.64 R8, c[0x0][0x388] ;  /* 0x0000e200ff087b82 */ /* 0x000e220000000a00 */
[----:B------:R-:W-:-:S02]  /*73e0*/  @P3 ISETP.EQ.U32.AND P1, PT, R5, 0x1, PT ;  /* 0x000000010500380c */ /* 0x000fc40003f22070 */
[----:B------:R-:W-:Y:S01]  /*73f0*/  LOP3.LUT R12, R4, R17, RZ, 0xfc, !PT ;  /* 0x00000011040c7212 */ /* 0x000fe200078efcff */
[----:B------:R-:W-:Y:S01]  /*7400*/  IMAD.MOV.U32 R4, RZ, RZ, 0x1 ;  /* 0x00000001ff047424 */ /* 0x000fe200078e00ff */
[----:B------:R-:W-:Y:S02]  /*7410*/  LOP3.LUT R10, R7, R10, RZ, 0xfc, !PT ;  /* 0x0000000a070a7212 */ /* 0x000fe400078efcff */
[----:B------:R-:W-:Y:S02]  /*7420*/  @P4 SEL R4, RZ, 0x1, !P2 ;  /* 0x00000001ff044807 */ /* 0x000fe40005000000 */
[----:B------:R-:W-:Y:S02]  /*7430*/  @P3 ISETP.EQ.U32.AND.EX P0, PT, RZ, RZ, !P0, P1 ;  /* 0x000000ffff00320c */ /* 0x000fe40004702110 */
[----:B------:R-:W-:Y:S01]  /*7440*/  LOP3.LUT R5, R3, R12, RZ, 0xfc, !PT ;  /* 0x0000000c03057212 */ /* 0x000fe200078efcff */
[----:B------:R-:W-:Y:S01]  /*7450*/  IMAD.MOV.U32 R3, RZ, RZ, 0x1 ;  /* 0x00000001ff037424 */ /* 0x000fe200078e00ff */
[----:B------:R-:W-:Y:S01]  /*7460*/  LOP3.LUT R13, R13, R10, RZ, 0xfc, !PT ;  /* 0x0000000a0d0d7212 */ /* 0x000fe200078efcff */
[----:B------:R-:W-:Y:S01]  /*7470*/  IMAD.SHL.U32 R4, R4, 0x40000000, RZ ;  /* 0x4000000004047824 */ /* 0x000fe200078e00ff */
[----:B------:R-:W-:-:S02]  /*7480*/  @P3 SEL R3, RZ, 0x1, !P0 ;  /* 0x00000001ff033807 */ /* 0x000fc40004000000 */
[----:B------:R-:W-:Y:S01]  /*7490*/  LOP3.LUT R13, R2, R13, RZ, 0xfc, !PT ;  /* 0x0000000d020d7212 */ /* 0x000fe200078efcff */
[----:B------:R-:W-:Y:S01]  /*74a0*/  IMAD.U32 R2, R6, -0x80000000, RZ ;  /* 0x8000000006027824 */ /* 0x000fe200078e00ff */
[----:B------:R-:W-:Y:S01]  /*74b0*/  LOP3.LUT R4, R4, R5, RZ, 0xfc, !PT ;  /* 0x0000000504047212 */ /* 0x000fe200078efcff */
[----:B------:R-:W-:-:S03]  /*74c0*/  IMAD.U32 R3, R3, -0x80000000, RZ ;  /* 0x8000000003037824 */ /* 0x000fc600078e00ff */
[----:B------:R-:W-:Y:S01]  /*74d0*/  LOP3.LUT R2, R2, R13, RZ, 0xfc, !PT ;  /* 0x0000000d02027212 */ /* 0x000fe200078efcff */
[----:B0-----:R-:W-:Y:S01]  /*74e0*/  IMAD.WIDE R8, R0, 0x8, R8 ;  /* 0x0000000800087825 */ /* 0x001fe200078e0208 */
[----:B------:R-:W-:-:S05]  /*74f0*/  LOP3.LUT R3, R3, R4, RZ, 0xfc, !PT ;  /* 0x0000000403037212 */ /* 0x000fca00078efcff */
[----:B------:R-:W-:Y:S01]  /*7500*/  STG.E.64 desc[UR6][R8.64], R2 ;  /* 0x0000000208007986 */ /* 0x000fe2000c101b06 */
[----:B------:R-:W-:Y:S05]  /*7510*/  EXIT ;  /* 0x000000000000794d */ /* 0x000fea0003800000 */
.L_x_4:
[----:B------:R-:W-:-:S00]  /*7520*/  BRA `(.L_x_4) ;  /* 0xfffffffc00fc7947 */ /* 0x000fc0000383ffff */
[----:B------:R-:W-:-:S00]  /*7530*/  NOP ;  /* 0x0000000000007918 */ /* 0x000fc00000000000 */
        /* <DEDUP_REMOVED lines=12> */
.L_x_5:


//--------------------- .nv.shared.reserved.0     --------------------------
	.section	.nv.shared.reserved.0,"aw",@nobits
	.weak		__nv_reservedSMEM_offset_0_alias
	.size		__nv_reservedSMEM_offset_0_alias, 0, 64
	.other		__nv_reservedSMEM_offset_0_alias,@"STO_CUDA_RESERVED_SHARED STV_DEFAULT"
__nv_reservedSMEM_offset_0_alias:
	.zero		0
	.zero		64


//--------------------- .nv.constant0._Z19game_of_life_kernelPKmPmii --------------------------
	.section	.nv.constant0._Z19game_of_life_kernelPKmPmii,"a",@progbits
	.sectionflags	@""
	.align	4
.nv.constant0._Z19game_of_life_kernelPKmPmii:
	.zero		920


//--------------------- SYMBOLS --------------------------

	.type		.nv.reservedSmem.offset0,@object
	.size		.nv.reservedSmem.offset0,0x4
